def attn_fwd(
    Q,
    K,
    V,
    Out,
    Lse,
    sm_scale,
    stride_qz,
    stride_qh,
    stride_qm,
    stride_qk,
    stride_kz,
    stride_kh,
    stride_kn,
    stride_kk,
    stride_vz,
    stride_vh,
    stride_vn,
    stride_vk,
    stride_oz,
    stride_oh,
    stride_om,
    stride_ok,
    seqlen_q,
    seqlen_k,
    BLOCK_M: tl.constexpr,
    BLOCK_N: tl.constexpr,
    HEAD_DIM: tl.constexpr,
    CAUSAL: tl.constexpr,
):
    start_m = tl.program_id(0)
    off_hz = tl.program_id(1)
    q_off = off_hz * stride_qh
    k_off = off_hz * stride_kh
    v_off = off_hz * stride_vh
    offs_m = start_m * BLOCK_M + tl.arange(0, BLOCK_M)
    offs_d = tl.arange(0, HEAD_DIM)
    offs_n = tl.arange(0, BLOCK_N)
    q_ptrs = Q + q_off + offs_m[:, None] * stride_qm + offs_d[None, :] * stride_qk
    k_ptrs = K + k_off + offs_d[:, None] * stride_kk + offs_n[None, :] * stride_kn
    v_ptrs = V + v_off + offs_n[:, None] * stride_vn + offs_d[None, :] * stride_vk
    m_i = tl.full([BLOCK_M], float("-inf"), dtype=tl.float32)
    l_i = tl.zeros([BLOCK_M], dtype=tl.float32) + 1.0
    acc = tl.zeros([BLOCK_M, HEAD_DIM], dtype=tl.float32)
    q = tl.load(q_ptrs)
    acc, l_i, m_i = _attn_fwd_inner(
        acc,
        l_i,
        m_i,
        q,
        k_ptrs,
        v_ptrs,
        sm_scale,
        stride_kn,
        stride_vn,
        start_m,
        seqlen_k,
        BLOCK_M,
        BLOCK_N,
        HEAD_DIM,
        CAUSAL,
    )
    acc = acc / l_i[:, None]
    lse = m_i + tl.math.log2(l_i) / 1.4426950408889634
    o_ptrs = (
        Out
        + off_hz * stride_oh
        + offs_m[:, None] * stride_om
        + offs_d[None, :] * stride_ok
    )
    tl.store(o_ptrs, acc.to(Out.dtype.element_ty))
    tl.store(Lse + off_hz * seqlen_q + offs_m, lse)

# config = {"BLOCK_M": 32, "BLOCK_N": 32, "HEAD_DIM": 128, "arch": "sm_100", "causal": false, "dtype": "fp16", "num_stages": 4, "num_warps": 8}
# arch = sm_100


// ===== COMPILED SASS (sm_100a) =====

	.target	sm_100a

	.elftype	@"ET_EXEC"


//--------------------- .note.nv.tkinfo           --------------------------
	.section	.note.nv.tkinfo,"",@"SHT_NOTE"
	.sectionflags	@"SHF_NOTE_NV_TKINFO"
	.tkinfo
        /*0018*/ 	.word	0x00000081
        /*0030*/ 	.string	""
        /*0030*/ 	.string	"ptxas-blackwell"
        /*0030*/ 	.string	"Cuda compilation tools, release 12.9, V12.9.86"
        /*0030*/ 	.string	"Build cuda_12.9.r12.9/compiler.36037853_0"
        /*0030*/ 	.string	"-v  -suppress-debug-info  -lineinfo  -arch sm_100a "



//--------------------- .note.nv.cuver            --------------------------
	.section	.note.nv.cuver,"",@"SHT_NOTE"
	.sectionflags	@"SHF_NOTE_NV_CUVER"
        /*0018*/ 	.short	0x0001
        /*001a*/ 	.short	0x0064
        /*001c*/ 	.short	0x0001
        /*001e*/ 	.short	0x0000
        /*0020*/ 	.short	0x0001
        /*0022*/ 	.short	0x0000


//--------------------- .nv.info                  --------------------------
	.section	.nv.info,"",@"SHT_CUDA_INFO"
	.align	4


	//----- nvinfo : EIATTR_REGCOUNT
	.align		4
        /*0000*/ 	.byte	0x04, 0x2f
        /*0002*/ 	.short	(.L_2 - .L_1)
	.align		4
.L_1:
        /*0004*/ 	.word	index@(attn_fwd)
        /*0008*/ 	.word	0x000000ac


	//----- nvinfo : EIATTR_FRAME_SIZE
	.align		4
.L_2:
        /*000c*/ 	.byte	0x04, 0x11
        /*000e*/ 	.short	(.L_4 - .L_3)
	.align		4
.L_3:
        /*0010*/ 	.word	index@(attn_fwd)
        /*0014*/ 	.word	0x00000000


	//----- nvinfo : EIATTR_MIN_STACK_SIZE
	.align		4
.L_4:
        /*0018*/ 	.byte	0x04, 0x12
        /*001a*/ 	.short	(.L_6 - .L_5)
	.align		4
.L_5:
        /*001c*/ 	.word	index@(attn_fwd)
        /*0020*/ 	.word	0x00000000
.L_6:


//--------------------- .nv.info.attn_fwd         --------------------------
	.section	.nv.info.attn_fwd,"",@"SHT_CUDA_INFO"
	.sectionflags	@""
	.align	4


	//----- nvinfo : EIATTR_CUDA_API_VERSION
	.align		4
        /*0000*/ 	.byte	0x04, 0x37
        /*0002*/ 	.short	(.L_8 - .L_7)
.L_7:
        /*0004*/ 	.word	0x00000081


	//----- nvinfo : EIATTR_KPARAM_INFO
	.align		4
.L_8:
        /*0008*/ 	.byte	0x04, 0x17
        /*000a*/ 	.short	(.L_10 - .L_9)
.L_9:
        /*000c*/ 	.word	0x00000000
        /*0010*/ 	.short	0x0019
        /*0012*/ 	.short	0x0080
        /*0014*/ 	.byte	0x00, 0xf4, 0x21, 0x00


	//----- nvinfo : EIATTR_KPARAM_INFO
	.align		4
.L_10:
        /*0018*/ 	.byte	0x04, 0x17
        /*001a*/ 	.short	(.L_12 - .L_11)
.L_11:
        /*001c*/ 	.word	0x00000000
        /*0020*/ 	.short	0x0018
        /*0022*/ 	.short	0x0078
        /*0024*/ 	.byte	0x00, 0xf4, 0x21, 0x00


	//----- nvinfo : EIATTR_KPARAM_INFO
	.align		4
.L_12:
        /*0028*/ 	.byte	0x04, 0x17
        /*002a*/ 	.short	(.L_14 - .L_13)
.L_13:
        /*002c*/ 	.word	0x00000000
        /*0030*/ 	.short	0x0017
        /*0032*/ 	.short	0x0070
        /*0034*/ 	.byte	0x00, 0xf0, 0x11, 0x00


	//----- nvinfo : EIATTR_KPARAM_INFO
	.align		4
.L_14:
        /*0038*/ 	.byte	0x04, 0x17
        /*003a*/ 	.short	(.L_16 - .L_15)
.L_15:
        /*003c*/ 	.word	0x00000000
        /*0040*/ 	.short	0x0016
        /*0042*/ 	.short	0x006c
        /*0044*/ 	.byte	0x00, 0xf0, 0x11, 0x00


	//----- nvinfo : EIATTR_KPARAM_INFO
	.align		4
.L_16:
        /*0048*/ 	.byte	0x04, 0x17
        /*004a*/ 	.short	(.L_18 - .L_17)
.L_17:
        /*004c*/ 	.word	0x00000000
        /*0050*/ 	.short	0x0015
        /*0052*/ 	.short	0x0068
        /*0054*/ 	.byte	0x00, 0xf0, 0x11, 0x00


	//----- nvinfo : EIATTR_KPARAM_INFO
	.align		4
.L_18:
        /*0058*/ 	.byte	0x04, 0x17
        /*005a*/ 	.short	(.L_20 - .L_19)
.L_19:
        /*005c*/ 	.word	0x00000000
        /*0060*/ 	.short	0x0014
        /*0062*/ 	.short	0x0064
        /*0064*/ 	.byte	0x00, 0xf0, 0x11, 0x00


	//----- nvinfo : EIATTR_KPARAM_INFO
	.align		4
.L_20:
        /*0068*/ 	.byte	0x04, 0x17
        /*006a*/ 	.short	(.L_22 - .L_21)
.L_21:
        /*006c*/ 	.word	0x00000000
        /*0070*/ 	.short	0x0013
        /*0072*/ 	.short	0x0060
        /*0074*/ 	.byte	0x00, 0xf0, 0x11, 0x00


	//----- nvinfo : EIATTR_KPARAM_INFO
	.align		4
.L_22:
        /*0078*/ 	.byte	0x04, 0x17
        /*007a*/ 	.short	(.L_24 - .L_23)
.L_23:
        /*007c*/ 	.word	0x00000000
        /*0080*/ 	.short	0x0012
        /*0082*/ 	.short	0x005c
        /*0084*/ 	.byte	0x00, 0xf0, 0x11, 0x00


	//----- nvinfo : EIATTR_KPARAM_INFO
	.align		4
.L_24:
        /*0088*/ 	.byte	0x04, 0x17
        /*008a*/ 	.short	(.L_26 - .L_25)
.L_25:
        /*008c*/ 	.word	0x00000000
        /*0090*/ 	.short	0x0011
        /*0092*/ 	.short	0x0058
        /*0094*/ 	.byte	0x00, 0xf0, 0x11, 0x00


	//----- nvinfo : EIATTR_KPARAM_INFO
	.align		4
.L_26:
        /*0098*/ 	.byte	0x04, 0x17
        /*009a*/ 	.short	(.L_28 - .L_27)
.L_27:
        /*009c*/ 	.word	0x00000000
        /*00a0*/ 	.short	0x0010
        /*00a2*/ 	.short	0x0054
        /*00a4*/ 	.byte	0x00, 0xf0, 0x11, 0x00


	//----- nvinfo : EIATTR_KPARAM_INFO
	.align		4
.L_28:
        /*00a8*/ 	.byte	0x04, 0x17
        /*00aa*/ 	.short	(.L_30 - .L_29)
.L_29:
        /*00ac*/ 	.word	0x00000000
        /*00b0*/ 	.short	0x000f
        /*00b2*/ 	.short	0x0050
        /*00b4*/ 	.byte	0x00, 0xf0, 0x11, 0x00


	//----- nvinfo : EIATTR_KPARAM_INFO
	.align		4
.L_30:
        /*00b8*/ 	.byte	0x04, 0x17
        /*00ba*/ 	.short	(.L_32 - .L_31)
.L_31:
        /*00bc*/ 	.word	0x00000000
        /*00c0*/ 	.short	0x000e
        /*00c2*/ 	.short	0x004c
        /*00c4*/ 	.byte	0x00, 0xf0, 0x11, 0x00


	//----- nvinfo : EIATTR_KPARAM_INFO
	.align		4
.L_32:
        /*00c8*/ 	.byte	0x04, 0x17
        /*00ca*/ 	.short	(.L_34 - .L_33)
.L_33:
        /*00cc*/ 	.word	0x00000000
        /*00d0*/ 	.short	0x000d
        /*00d2*/ 	.short	0x0048
        /*00d4*/ 	.byte	0x00, 0xf0, 0x11, 0x00


	//----- nvinfo : EIATTR_KPARAM_INFO
	.align		4
.L_34:
        /*00d8*/ 	.byte	0x04, 0x17
        /*00da*/ 	.short	(.L_36 - .L_35)
.L_35:
        /*00dc*/ 	.word	0x00000000
        /*00e0*/ 	.short	0x000c
        /*00e2*/ 	.short	0x0044
        /*00e4*/ 	.byte	0x00, 0xf0, 0x11, 0x00


	//----- nvinfo : EIATTR_KPARAM_INFO
	.align		4
.L_36:
        /*00e8*/ 	.byte	0x04, 0x17
        /*00ea*/ 	.short	(.L_38 - .L_37)
.L_37:
        /*00ec*/ 	.word	0x00000000
        /*00f0*/ 	.short	0x000b
        /*00f2*/ 	.short	0x0040
        /*00f4*/ 	.byte	0x00, 0xf0, 0x11, 0x00


	//----- nvinfo : EIATTR_KPARAM_INFO
	.align		4
.L_38:
        /*00f8*/ 	.byte	0x04, 0x17
        /*00fa*/ 	.short	(.L_40 - .L_39)
.L_39:
        /*00fc*/ 	.word	0x00000000
        /*0100*/ 	.short	0x000a
        /*0102*/ 	.short	0x003c
        /*0104*/ 	.byte	0x00, 0xf0, 0x11, 0x00


	//----- nvinfo : EIATTR_KPARAM_INFO
	.align		4
.L_40:
        /*0108*/ 	.byte	0x04, 0x17
        /*010a*/ 	.short	(.L_42 - .L_41)
.L_41:
        /*010c*/ 	.word	0x00000000
        /*0110*/ 	.short	0x0009
        /*0112*/ 	.short	0x0038
        /*0114*/ 	.byte	0x00, 0xf0, 0x11, 0x00


	//----- nvinfo : EIATTR_KPARAM_INFO
	.align		4
.L_42:
        /*0118*/ 	.byte	0x04, 0x17
        /*011a*/ 	.short	(.L_44 - .L_43)
.L_43:
        /*011c*/ 	.word	0x00000000
        /*0120*/ 	.short	0x0008
        /*0122*/ 	.short	0x0034
        /*0124*/ 	.byte	0x00, 0xf0, 0x11, 0x00


	//----- nvinfo : EIATTR_KPARAM_INFO
	.align		4
.L_44:
        /*0128*/ 	.byte	0x04, 0x17
        /*012a*/ 	.short	(.L_46 - .L_45)
.L_45:
        /*012c*/ 	.word	0x00000000
        /*0130*/ 	.short	0x0007
        /*0132*/ 	.short	0x0030
        /*0134*/ 	.byte	0x00, 0xf0, 0x11, 0x00


	//----- nvinfo : EIATTR_KPARAM_INFO
	.align		4
.L_46:
        /*0138*/ 	.byte	0x04, 0x17
        /*013a*/ 	.short	(.L_48 - .L_47)
.L_47:
        /*013c*/ 	.word	0x00000000
        /*0140*/ 	.short	0x0006
        /*0142*/ 	.short	0x002c
        /*0144*/ 	.byte	0x00, 0xf0, 0x11, 0x00


	//----- nvinfo : EIATTR_KPARAM_INFO
	.align		4
.L_48:
        /*0148*/ 	.byte	0x04, 0x17
        /*014a*/ 	.short	(.L_50 - .L_49)
.L_49:
        /*014c*/ 	.word	0x00000000
        /*0150*/ 	.short	0x0005
        /*0152*/ 	.short	0x0028
        /*0154*/ 	.byte	0x00, 0xf0, 0x11, 0x00


	//----- nvinfo : EIATTR_KPARAM_INFO
	.align		4
.L_50:
        /*0158*/ 	.byte	0x04, 0x17
        /*015a*/ 	.short	(.L_52 - .L_51)
.L_51:
        /*015c*/ 	.word	0x00000000
        /*0160*/ 	.short	0x0004
        /*0162*/ 	.short	0x0020
        /*0164*/ 	.byte	0x00, 0xf4, 0x21, 0x00


	//----- nvinfo : EIATTR_KPARAM_INFO
	.align		4
.L_52:
        /*0168*/ 	.byte	0x04, 0x17
        /*016a*/ 	.short	(.L_54 - .L_53)
.L_53:
        /*016c*/ 	.word	0x00000000
        /*0170*/ 	.short	0x0003
        /*0172*/ 	.short	0x0018
        /*0174*/ 	.byte	0x00, 0xf4, 0x21, 0x00


	//----- nvinfo : EIATTR_KPARAM_INFO
	.align		4
.L_54:
        /*0178*/ 	.byte	0x04, 0x17
        /*017a*/ 	.short	(.L_56 - .L_55)
.L_55:
        /*017c*/ 	.word	0x00000000
        /*0180*/ 	.short	0x0002
        /*0182*/ 	.short	0x0010
        /*0184*/ 	.byte	0x00, 0xf4, 0x21, 0x00


	//----- nvinfo : EIATTR_KPARAM_INFO
	.align		4
.L_56:
        /*0188*/ 	.byte	0x04, 0x17
        /*018a*/ 	.short	(.L_58 - .L_57)
.L_57:
        /*018c*/ 	.word	0x00000000
        /*0190*/ 	.short	0x0001
        /*0192*/ 	.short	0x0008
        /*0194*/ 	.byte	0x00, 0xf4, 0x21, 0x00


	//----- nvinfo : EIATTR_KPARAM_INFO
	.align		4
.L_58:
        /*0198*/ 	.byte	0x04, 0x17
        /*019a*/ 	.short	(.L_60 - .L_59)
.L_59:
        /*019c*/ 	.word	0x00000000
        /*01a0*/ 	.short	0x0000
        /*01a2*/ 	.short	0x0000
        /*01a4*/ 	.byte	0x00, 0xf4, 0x21, 0x00


	//----- nvinfo : EIATTR_SPARSE_MMA_MASK
	.align		4
.L_60:
        /*01a8*/ 	.byte	0x03, 0x50
        /*01aa*/ 	.short	0x0000


	//----- nvinfo : EIATTR_MAXREG_COUNT
	.align		4
        /*01ac*/ 	.byte	0x03, 0x1b
        /*01ae*/ 	.short	0x00ff


	//----- nvinfo : EIATTR_NUM_BARRIERS
	.align		4
        /*01b0*/ 	.byte	0x02, 0x4c
        /*01b2*/ 	.byte	0x01
	.zero		1


	//----- nvinfo : EIATTR_COOP_GROUP_MASK_REGIDS
	.align		4
        /*01b4*/ 	.byte	0x04, 0x29
        /*01b6*/ 	.short	(.L_62 - .L_61)


	//   ....[0]....
.L_61:
        /*01b8*/ 	.word	0xffffffff


	//   ....[1]....
        /*01bc*/ 	.word	0xffffffff


	//   ....[2]....
        /*01c0*/ 	.word	0xffffffff


	//   ....[3]....
        /*01c4*/ 	.word	0xffffffff


	//   ....[4]....
        /*01c8*/ 	.word	0xffffffff


	//   ....[5]....
        /*01cc*/ 	.word	0xffffffff


	//   ....[6]....
        /*01d0*/ 	.word	0xffffffff


	//   ....[7]....
        /*01d4*/ 	.word	0xffffffff


	//   ....[8]....
        /*01d8*/ 	.word	0xffffffff


	//   ....[9]....
        /*01dc*/ 	.word	0xffffffff


	//   ....[10]....
        /*01e0*/ 	.word	0xffffffff


	//   ....[11]....
        /*01e4*/ 	.word	0xffffffff


	//   ....[12]....
        /*01e8*/ 	.word	0xffffffff


	//   ....[13]....
        /*01ec*/ 	.word	0xffffffff


	//   ....[14]....
        /*01f0*/ 	.word	0xffffffff


	//   ....[15]....
        /*01f4*/ 	.word	0xffffffff


	//   ....[16]....
        /*01f8*/ 	.word	0xffffffff


	//   ....[17]....
        /*01fc*/ 	.word	0xffffffff


	//   ....[18]....
        /*0200*/ 	.word	0xffffffff


	//   ....[19]....
        /*0204*/ 	.word	0xffffffff


	//----- nvinfo : EIATTR_COOP_GROUP_INSTR_OFFSETS
	.align		4
.L_62:
        /*0208*/ 	.byte	0x04, 0x28
        /*020a*/ 	.short	(.L_64 - .L_63)


	//   ....[0]....
.L_63:
        /*020c*/ 	.word	0x00001a30


	//   ....[1]....
        /*0210*/ 	.word	0x00001a40


	//   ....[2]....
        /*0214*/ 	.word	0x00001a50


	//   ....[3]....
        /*0218*/ 	.word	0x00001a60


	//   ....[4]....
        /*021c*/ 	.word	0x00001ab0


	//   ....[5]....
        /*0220*/ 	.word	0x00001ac0


	//   ....[6]....
        /*0224*/ 	.word	0x00001ad0


	//   ....[7]....
        /*0228*/ 	.word	0x00001ae0


	//   ....[8]....
        /*022c*/ 	.word	0x00001b90


	//   ....[9]....
        /*0230*/ 	.word	0x00001bb0


	//   ....[10]....
        /*0234*/ 	.word	0x00001e20


	//   ....[11]....
        /*0238*/ 	.word	0x00001e30


	//   ....[12]....
        /*023c*/ 	.word	0x00001e50


	//   ....[13]....
        /*0240*/ 	.word	0x00001e60


	//   ....[14]....
        /*0244*/ 	.word	0x00001e90


	//   ....[15]....
        /*0248*/ 	.word	0x00001ec0


	//   ....[16]....
        /*024c*/ 	.word	0x00001ed0


	//   ....[17]....
        /*0250*/ 	.word	0x00001ee0


	//   ....[18]....
        /*0254*/ 	.word	0x00001fa0


	//   ....[19]....
        /*0258*/ 	.word	0x00001fc0


	//----- nvinfo : EIATTR_VRC_CTA_INIT_COUNT
	.align		4
.L_64:
        /*025c*/ 	.byte	0x02, 0x4a
	.zero		1
	.zero		1


	//----- nvinfo : EIATTR_EXIT_INSTR_OFFSETS
	.align		4
        /*0260*/ 	.byte	0x04, 0x1c
        /*0262*/ 	.short	(.L_66 - .L_65)


	//   ....[0]....
.L_65:
        /*0264*/ 	.word	0x00003b10


	//   ....[1]....
        /*0268*/ 	.word	0x00003b40


	//----- nvinfo : EIATTR_REQNTID
	.align		4
.L_66:
        /*026c*/ 	.byte	0x04, 0x10
        /*026e*/ 	.short	(.L_68 - .L_67)
.L_67:
        /*0270*/ 	.word	0x00000100
        /*0274*/ 	.word	0x00000001
        /*0278*/ 	.word	0x00000001


	//----- nvinfo : EIATTR_CBANK_PARAM_SIZE
	.align		4
.L_68:
        /*027c*/ 	.byte	0x03, 0x19
        /*027e*/ 	.short	0x0088


	//----- nvinfo : EIATTR_PARAM_CBANK
	.align		4
        /*0280*/ 	.byte	0x04, 0x0a
        /*0282*/ 	.short	(.L_70 - .L_69)
	.align		4
.L_69:
        /*0284*/ 	.word	index@(.nv.constant0.attn_fwd)
        /*0288*/ 	.short	0x0380
        /*028a*/ 	.short	0x0088


	//----- nvinfo : EIATTR_SW_WAR
	.align		4
.L_70:
        /*028c*/ 	.byte	0x04, 0x36
        /*028e*/ 	.short	(.L_72 - .L_71)
.L_71:
        /*0290*/ 	.word	0x00000008
.L_72:


//--------------------- .nv.compat                --------------------------
	.section	.nv.compat,"",@"SHT_CUDA_COMPAT_INFO"
	.align	4
        /*0000*/ 	.byte	0x02, 0x02, 0x01, 0x00, 0x02, 0x05, 0x05, 0x00, 0x02, 0x03, 0x00, 0x00, 0x02, 0x06, 0x01, 0x00


//--------------------- .nv.callgraph             --------------------------
	.section	.nv.callgraph,"",@"SHT_CUDA_CALLGRAPH"
	.align	4
	.sectionentsize	8
	.align		4
        /*0000*/ 	.word	0x00000000
	.align		4
        /*0004*/ 	.word	0xffffffff
	.align		4
        /*0008*/ 	.word	0x00000000
	.align		4
        /*000c*/ 	.word	0xfffffffe
	.align		4
        /*0010*/ 	.word	0x00000000
	.align		4
        /*0014*/ 	.word	0xfffffffd
	.align		4
        /*0018*/ 	.word	0x00000000
	.align		4
        /*001c*/ 	.word	0xfffffffc


//--------------------- .nv.constant4             --------------------------
	.section	.nv.constant4,"a",@progbits
	.align	8
	.align		8
.nv.constant4:
        /*0000*/ 	.dword	_$_str


//--------------------- .text.attn_fwd            --------------------------
	.section	.text.attn_fwd,"ax",@progbits
	.align	128
        .global         attn_fwd
        .type           attn_fwd,@function
        .size           attn_fwd,(.L_x_3 - attn_fwd)
        .other          attn_fwd,@"STO_CUDA_ENTRY STV_DEFAULT"
attn_fwd:
.text.attn_fwd:
[----:B------:R-:W0:Y:S01]  /*0000*/  LDC R1, c[0x0][0x37c] ;  /* 0x0000df00ff017b82 */ /* 0x000e220000000800 */
[----:B------:R-:W1:Y:S07]  /*0010*/  S2R R12, SR_TID.X ;  /* 0x00000000000c7919 */ /* 0x000e6e0000002100 */
[----:B------:R-:W2:Y:S01]  /*0020*/  S2UR UR7, SR_CTAID.Y ;  /* 0x00000000000779c3 */ /* 0x000ea20000002600 */
[----:B------:R-:W2:Y:S01]  /*0030*/  LDCU.64 UR4, c[0x0][0x3b0] ;  /* 0x00007600ff0477ac */ /* 0x000ea20008000a00 */
[----:B------:R-:W3:Y:S01]  /*0040*/  S2R R11, SR_CTAID.X ;  /* 0x00000000000b7919 */ /* 0x000ee20000002500 */
[----:B------:R-:W4:Y:S05]  /*0050*/  LDCU.64 UR10, c[0x0][0x358] ;  /* 0x00006b00ff0a77ac */ /* 0x000f2a0008000a00 */
[----:B------:R-:W5:Y:S08]  /*0060*/  LDC R24, c[0x0][0x3b8] ;  /* 0x0000ee00ff187b82 */ /* 0x000f700000000800 */
[----:B------:R-:W0:Y:S01]  /*0070*/  LDC.64 R8, c[0x0][0x380] ;  /* 0x0000e000ff087b82 */ /* 0x000e220000000a00 */
[----:B--2---:R-:W-:-:S04]  /*0080*/  UIMAD UR4, UR7, UR4, URZ ;  /* 0x00000004070472a4 */ /* 0x004fc8000f8e02ff */
[----:B------:R-:W-:Y:S01]  /*0090*/  USHF.L.U32 UR6, UR4, 0x1, URZ ;  /* 0x0000000104067899 */ /* 0x000fe200080006ff */
[----:B-1----:R-:W-:Y:S02]  /*00a0*/  LOP3.LUT R20, R12, 0x1f, RZ, 0xc0, !PT ;  /* 0x0000001f0c147812 */ /* 0x002fe400078ec0ff */
[----:B------:R-:W-:-:S03]  /*00b0*/  SHF.R.U32.HI R10, RZ, 0x5, R12 ;  /* 0x00000005ff0a7819 */ /* 0x000fc6000001160c */
[----:B---3--:R-:W-:Y:S01]  /*00c0*/  IMAD R11, R11, 0x20, R20 ;  /* 0x000000200b0b7824 */ /* 0x008fe200078e0214 */
[----:B------:R-:W-:-:S03]  /*00d0*/  SGXT.U32 R10, R10, 0x3 ;  /* 0x000000030a0a781a */ /* 0x000fc60000000000 */
[----:B------:R-:W-:Y:S01]  /*00e0*/  IMAD R0, R11, UR5, RZ ;  /* 0x000000050b007c24 */ /* 0x000fe2000f8e02ff */
[----:B------:R-:W-:Y:S01]  /*00f0*/  UIMAD.WIDE UR4, UR4, 0x2, URZ ;  /* 0x00000002040478a5 */ /* 0x000fe2000f8e02ff */
[----:B-----5:R-:W-:Y:S02]  /*0100*/  IMAD R5, R10, R24, RZ ;  /* 0x000000180a057224 */ /* 0x020fe400078e02ff */
[C---:B------:R-:W-:Y:S02]  /*0110*/  IMAD.SHL.U32 R3, R0.reuse, 0x2, RZ ;  /* 0x0000000200037824 */ /* 0x040fe400078e00ff */
[----:B------:R-:W-:-:S03]  /*0120*/  IMAD.HI R0, R0, 0x2, RZ ;  /* 0x0000000200007827 */ /* 0x000fc600078e02ff */
[----:B0-----:R-:W-:Y:S01]  /*0130*/  IADD3 R19, P0, P1, R3, UR6, R8 ;  /* 0x0000000603137c10 */ /* 0x001fe2000f91e008 */
[----:B------:R-:W-:-:S03]  /*0140*/  IMAD R7, R24, 0x8, R5 ;  /* 0x0000000818077824 */ /* 0x000fc600078e0205 */
[----:B------:R-:W-:Y:S02]  /*0150*/  IADD3.X R22, PT, PT, R0, UR5, R9, P0, P1 ;  /* 0x0000000500167c10 */ /* 0x000fe400087e2409 */
[----:B------:R-:W-:Y:S02]  /*0160*/  LEA R2, P0, R5, R19, 0x1 ;  /* 0x0000001305027211 */ /* 0x000fe400078008ff */
[C---:B------:R-:W-:Y:S02]  /*0170*/  LEA R0, R24.reuse, R7, 0x3 ;  /* 0x0000000718007211 */ /* 0x040fe400078e18ff */
[-C--:B------:R-:W-:Y:S02]  /*0180*/  LEA R4, P1, R7, R19.reuse, 0x1 ;  /* 0x0000001307047211 */ /* 0x080fe400078208ff */
[----:B------:R-:W-:Y:S01]  /*0190*/  LEA.HI.X.SX32 R3, R5, R22, 0x1, P0 ;  /* 0x0000001605037211 */ /* 0x000fe200000f0eff */
[----:B------:R-:W-:Y:S01]  /*01a0*/  IMAD R9, R24, 0x8, R0 ;  /* 0x0000000818097824 */ /* 0x000fe200078e0200 */
[----:B------:R-:W-:-:S02]  /*01b0*/  LEA R6, P0, R0, R19, 0x1 ;  /* 0x0000001300067211 */ /* 0x000fc400078008ff */
[-C--:B------:R-:W-:Y:S01]  /*01c0*/  LEA.HI.X.SX32 R5, R7, R22.reuse, 0x1, P1 ;  /* 0x0000001607057211 */ /* 0x080fe200008f0eff */
[----:B----4-:R0:W2:Y:S01]  /*01d0*/  LDG.E.U16 R21, desc[UR10][R2.64] ;  /* 0x0000000a02157981 */ /* 0x0100a2000c1e1500 */
[-C--:B------:R-:W-:Y:S01]  /*01e0*/  LEA.HI.X.SX32 R7, R0, R22.reuse, 0x1, P0 ;  /* 0x0000001600077211 */ /* 0x080fe200000f0eff */
[C---:B------:R-:W-:Y:S01]  /*01f0*/  IMAD R0, R24.reuse, 0x8, R9 ;  /* 0x0000000818007824 */ /* 0x040fe200078e0209 */
[CC--:B------:R-:W-:Y:S01]  /*0200*/  LEA R8, P0, R9.reuse, R19.reuse, 0x1 ;  /* 0x0000001309087211 */ /* 0x0c0fe200078008ff */
[----:B------:R1:W3:Y:S02]  /*0210*/  LDG.E.U16 R23, desc[UR10][R4.64] ;  /* 0x0000000a04177981 */ /* 0x0002e4000c1e1500 */
[----:B------:R-:W-:Y:S01]  /*0220*/  IMAD R13, R24, 0x8, R0 ;  /* 0x00000008180d7824 */ /* 0x000fe200078e0200 */
[----:B------:R-:W-:Y:S01]  /*0230*/  LEA.HI.X.SX32 R9, R9, R22, 0x1, P0 ;  /* 0x0000001609097211 */ /* 0x000fe200000f0eff */
[----:B------:R-:W4:Y:S01]  /*0240*/  LDG.E.U16 R25, desc[UR10][R6.64] ;  /* 0x0000000a06197981 */ /* 0x000f22000c1e1500 */
[----:B------:R-:W-:-:S03]  /*0250*/  LEA R14, P0, R0, R19, 0x1 ;  /* 0x00000013000e7211 */ /* 0x000fc600078008ff */
[----:B------:R5:W4:Y:S01]  /*0260*/  LDG.E.U16 R27, desc[UR10][R8.64] ;  /* 0x0000000a081b7981 */ /* 0x000b22000c1e1500 */
[-C--:B------:R-:W-:Y:S02]  /*0270*/  LEA.HI.X.SX32 R15, R0, R22.reuse, 0x1, P0 ;  /* 0x00000016000f7211 */ /* 0x080fe400000f0eff */
[----:B------:R-:W-:Y:S02]  /*0280*/  LEA R0, R24, R13, 0x3 ;  /* 0x0000000d18007211 */ /* 0x000fe400078e18ff */
[CC--:B0-----:R-:W-:Y:S01]  /*0290*/  LEA R2, P0, R13.reuse, R19.reuse, 0x1 ;  /* 0x000000130d027211 */ /* 0x0c1fe200078008ff */
[----:B------:R0:W4:Y:S01]  /*02a0*/  LDG.E.U16 R29, desc[UR10][R14.64] ;  /* 0x0000000a0e1d7981 */ /* 0x000122000c1e1500 */
[-C--:B------:R-:W-:Y:S01]  /*02b0*/  LEA R16, P1, R0, R19.reuse, 0x1 ;  /* 0x0000001300107211 */ /* 0x080fe200078208ff */
[----:B------:R-:W-:Y:S01]  /*02c0*/  IMAD R18, R24, 0x8, R0 ;  /* 0x0000000818127824 */ /* 0x000fe200078e0200 */
[-C--:B------:R-:W-:Y:S02]  /*02d0*/  LEA.HI.X.SX32 R3, R13, R22.reuse, 0x1, P0 ;  /* 0x000000160d037211 */ /* 0x080fe400000f0eff */
[-C--:B------:R-:W-:Y:S01]  /*02e0*/  LEA.HI.X.SX32 R17, R0, R22.reuse, 0x1, P1 ;  /* 0x0000001600117211 */ /* 0x080fe200008f0eff */
[----:B------:R-:W-:Y:S01]  /*02f0*/  IMAD R0, R24, 0x8, R18 ;  /* 0x0000000818007824 */ /* 0x000fe200078e0212 */
[-C--:B-1----:R-:W-:Y:S01]  /*0300*/  LEA R4, P0, R18, R19.reuse, 0x1 ;  /* 0x0000001312047211 */ /* 0x082fe200078008ff */
[----:B------:R1:W4:Y:S02]  /*0310*/  LDG.E.U16 R31, desc[UR10][R2.64] ;  /* 0x0000000a021f7981 */ /* 0x000324000c1e1500 */
[----:B-----5:R-:W-:Y:S01]  /*0320*/  IMAD R9, R24, 0x8, R0 ;  /* 0x0000000818097824 */ /* 0x020fe200078e0200 */
[----:B------:R-:W-:Y:S01]  /*0330*/  LEA.HI.X.SX32 R5, R18, R22, 0x1, P0 ;  /* 0x0000001612057211 */ /* 0x000fe200000f0eff */
[----:B------:R-:W5:Y:S01]  /*0340*/  LDG.E.U16 R33, desc[UR10][R16.64] ;  /* 0x0000000a10217981 */ /* 0x000f62000c1e1500 */
[----:B------:R-:W-:-:S03]  /*0350*/  LEA R6, P0, R0, R19, 0x1 ;  /* 0x0000001300067211 */ /* 0x000fc600078008ff */
[----:B------:R1:W5:Y:S01]  /*0360*/  LDG.E.U16 R35, desc[UR10][R4.64] ;  /* 0x0000000a04237981 */ /* 0x000362000c1e1500 */
[-C--:B------:R-:W-:Y:S02]  /*0370*/  LEA.HI.X.SX32 R7, R0, R22.reuse, 0x1, P0 ;  /* 0x0000001600077211 */ /* 0x080fe400000f0eff */
[----:B------:R-:W-:Y:S02]  /*0380*/  LEA R0, R24, R9, 0x3 ;  /* 0x0000000918007211 */ /* 0x000fe400078e18ff */
[CC--:B------:R-:W-:Y:S01]  /*0390*/  LEA R8, P0, R9.reuse, R19.reuse, 0x1 ;  /* 0x0000001309087211 */ /* 0x0c0fe200078008ff */
[----:B------:R1:W5:Y:S01]  /*03a0*/  LDG.E.U16 R37, desc[UR10][R6.64] ;  /* 0x0000000a06257981 */ /* 0x000362000c1e1500 */
[-C--:B0-----:R-:W-:Y:S01]  /*03b0*/  LEA R14, P1, R0, R19.reuse, 0x1 ;  /* 0x00000013000e7211 */ /* 0x081fe200078208ff */
[----:B------:R-:W-:Y:S01]  /*03c0*/  IMAD R13, R24, 0x8, R0 ;  /* 0x00000008180d7824 */ /* 0x000fe200078e0200 */
[-C--:B------:R-:W-:Y:S02]  /*03d0*/  LEA.HI.X.SX32 R9, R9, R22.reuse, 0x1, P0 ;  /* 0x0000001609097211 */ /* 0x080fe400000f0eff */
[-C--:B------:R-:W-:Y:S01]  /*03e0*/  LEA.HI.X.SX32 R15, R0, R22.reuse, 0x1, P1 ;  /* 0x00000016000f7211 */ /* 0x080fe200008f0eff */
[C---:B------:R-:W-:Y:S01]  /*03f0*/  IMAD R0, R24.reuse, 0x8, R13 ;  /* 0x0000000818007824 */ /* 0x040fe200078e020d */
[CC--:B-1----:R-:W-:Y:S01]  /*0400*/  LEA R2, P0, R13.reuse, R19.reuse, 0x1 ;  /* 0x000000130d027211 */ /* 0x0c2fe200078008ff */
[----:B------:R-:W5:Y:S03]  /*0410*/  LDG.E.U16 R39, desc[UR10][R8.64] ;  /* 0x0000000a08277981 */ /* 0x000f66000c1e1500 */
[-C--:B------:R-:W-:Y:S01]  /*0420*/  LEA.HI.X.SX32 R3, R13, R22.reuse, 0x1, P0 ;  /* 0x000000160d037211 */ /* 0x080fe200000f0eff */
[----:B------:R-:W-:Y:S01]  /*0430*/  IMAD R13, R24, 0x8, R0 ;  /* 0x00000008180d7824 */ /* 0x000fe200078e0200 */
[----:B------:R-:W-:Y:S01]  /*0440*/  LEA R4, P0, R0, R19, 0x1 ;  /* 0x0000001300047211 */ /* 0x000fe200078008ff */
[----:B------:R-:W5:Y:S03]  /*0450*/  LDG.E.U16 R15, desc[UR10][R14.64] ;  /* 0x0000000a0e0f7981 */ /* 0x000f66000c1e1500 */
[----:B------:R-:W-:Y:S01]  /*0460*/  LEA R17, R24, R13, 0x3 ;  /* 0x0000000d18117211 */ /* 0x000fe200078e18ff */
[----:B------:R0:W5:Y:S01]  /*0470*/  LDG.E.U16 R3, desc[UR10][R2.64] ;  /* 0x0000000a02037981 */ /* 0x000162000c1e1500 */
[----:B------:R-:W-:-:S02]  /*0480*/  LEA.HI.X.SX32 R5, R0, R22, 0x1, P0 ;  /* 0x0000001600057211 */ /* 0x000fc400000f0eff */
[-C--:B------:R-:W-:Y:S01]  /*0490*/  LEA R6, P0, R13, R19.reuse, 0x1 ;  /* 0x000000130d067211 */ /* 0x080fe200078008ff */
[----:B------:R-:W-:Y:S01]  /*04a0*/  IMAD R0, R24, 0x8, R17 ;  /* 0x0000000818007824 */ /* 0x000fe200078e0211 */
[-C--:B------:R-:W-:Y:S02]  /*04b0*/  LEA R16, P1, R17, R19.reuse, 0x1 ;  /* 0x0000001311107211 */ /* 0x080fe400078208ff */
[-C--:B------:R-:W-:Y:S01]  /*04c0*/  LEA.HI.X.SX32 R7, R13, R22.reuse, 0x1, P0 ;  /* 0x000000160d077211 */ /* 0x080fe200000f0eff */
[----:B------:R1:W5:Y:S01]  /*04d0*/  LDG.E.U16 R5, desc[UR10][R4.64] ;  /* 0x0000000a04057981 */ /* 0x000362000c1e1500 */
[C---:B------:R-:W-:Y:S02]  /*04e0*/  LEA R18, P0, R0.reuse, R19, 0x1 ;  /* 0x0000001300127211 */ /* 0x040fe400078008ff */
[-C--:B------:R-:W-:Y:S01]  /*04f0*/  LEA.HI.X.SX32 R17, R17, R22.reuse, 0x1, P1 ;  /* 0x0000001611117211 */ /* 0x080fe200008f0eff */
[----:B------:R0:W5:Y:S01]  /*0500*/  LDG.E.U16 R13, desc[UR10][R6.64] ;  /* 0x0000000a060d7981 */ /* 0x000162000c1e1500 */
[----:B------:R-:W-:-:S04]  /*0510*/  LEA.HI.X.SX32 R19, R0, R22, 0x1, P0 ;  /* 0x0000001600137211 */ /* 0x000fc800000f0eff */
[----:B------:R-:W5:Y:S04]  /*0520*/  LDG.E.U16 R17, desc[UR10][R16.64] ;  /* 0x0000000a10117981 */ /* 0x000f68000c1e1500 */
[----:B------:R-:W5:Y:S01]  /*0530*/  LDG.E.U16 R19, desc[UR10][R18.64] ;  /* 0x0000000a12137981 */ /* 0x000f62000c1e1500 */
[----:B------:R-:W1:Y:S01]  /*0540*/  S2UR UR6, SR_CgaCtaId ;  /* 0x00000000000679c3 */ /* 0x000e620000008800 */
[----:B------:R-:W-:Y:S01]  /*0550*/  UMOV UR4, 0x400 ;  /* 0x0000040000047882 */ /* 0x000fe20000000000 */
[C---:B0-----:R-:W-:Y:S01]  /*0560*/  LOP3.LUT R2, R12.reuse, 0xc0, RZ, 0xc0, !PT ;  /* 0x000000c00c027812 */ /* 0x041fe200078ec0ff */
[C---:B------:R-:W-:Y:S02]  /*0570*/  IMAD.SHL.U32 R8, R12.reuse, 0x4, RZ ;  /* 0x000000040c087824 */ /* 0x040fe400078e00ff */
[----:B------:R-:W-:Y:S01]  /*0580*/  IMAD.SHL.U32 R0, R12, 0x2, RZ ;  /* 0x000000020c007824 */ /* 0x000fe200078e00ff */
[----:B------:R-:W-:-:S02]  /*0590*/  SHF.R.U32.HI R41, RZ, 0x2, R2 ;  /* 0x00000002ff297819 */ /* 0x000fc40000011602 */
[----:B-1----:R-:W-:Y:S02]  /*05a0*/  LOP3.LUT R4, R8, 0xfc, RZ, 0xc0, !PT ;  /* 0x000000fc08047812 */ /* 0x002fe400078ec0ff */
[----:B------:R-:W-:Y:S01]  /*05b0*/  LOP3.LUT R8, R41, 0x1fe, R0, 0x78, !PT ;  /* 0x000001fe29087812 */ /* 0x000fe200078e7800 */
[----:B------:R-:W-:Y:S01]  /*05c0*/  ULEA UR6, UR6, UR4, 0x18 ;  /* 0x0000000406067291 */ /* 0x000fe2000f8ec0ff */
[----:B------:R-:W0:Y:S01]  /*05d0*/  LDCU UR4, c[0x0][0x3f0] ;  /* 0x00007e00ff0477ac */ /* 0x000e220008000800 */
[C---:B------:R-:W-:Y:S02]  /*05e0*/  LOP3.LUT R9, R12.reuse, 0x18, RZ, 0xc0, !PT ;  /* 0x000000180c097812 */ /* 0x040fe400078ec0ff */
[----:B------:R-:W-:Y:S02]  /*05f0*/  LOP3.LUT R6, R12, 0xe0, RZ, 0xc0, !PT ;  /* 0x000000e00c067812 */ /* 0x000fe400078ec0ff */
[----:B------:R-:W-:Y:S02]  /*0600*/  SHF.R.U32.HI R7, RZ, 0x1, R2 ;  /* 0x00000001ff077819 */ /* 0x000fe40000011602 */
[----:B------:R-:W-:Y:S01]  /*0610*/  LEA R4, R9, R4, 0x8 ;  /* 0x0000000409047211 */ /* 0x000fe200078e40ff */
[----:B0-----:R-:W-:Y:S01]  /*0620*/  UISETP.GE.AND UP0, UPT, UR4, 0x1, UPT ;  /* 0x000000010400788c */ /* 0x001fe2000bf06270 */
[----:B------:R-:W-:Y:S01]  /*0630*/  R2UR UR8, R6 ;  /* 0x00000000060872ca */ /* 0x000fe200000e0000 */
[----:B------:R-:W-:Y:S01]  /*0640*/  IMAD.MOV.U32 R113, RZ, RZ, -0x800000 ;  /* 0xff800000ff717424 */ /* 0x000fe200078e00ff */
[----:B------:R-:W-:Y:S01]  /*0650*/  LOP3.LUT R7, R4, R7, RZ, 0x3c, !PT ;  /* 0x0000000704077212 */ /* 0x000fe200078e3cff */
[----:B------:R-:W-:Y:S01]  /*0660*/  IMAD.MOV.U32 R112, RZ, RZ, -0x800000 ;  /* 0xff800000ff707424 */ /* 0x000fe200078e00ff */
[----:B------:R-:W-:Y:S01]  /*0670*/  MOV R115, 0xff800000 ;  /* 0xff80000000737802 */ /* 0x000fe20000000f00 */
[----:B------:R-:W-:Y:S01]  /*0680*/  IMAD.MOV.U32 R114, RZ, RZ, -0x800000 ;  /* 0xff800000ff727424 */ /* 0x000fe200078e00ff */
[----:B------:R-:W-:Y:S01]  /*0690*/  MOV R147, 0x3f800000 ;  /* 0x3f80000000937802 */ /* 0x000fe20000000f00 */
[----:B------:R-:W-:Y:S01]  /*06a0*/  IMAD.MOV.U32 R146, RZ, RZ, 0x3f800000 ;  /* 0x3f800000ff927424 */ /* 0x000fe200078e00ff */
[----:B------:R-:W-:Y:S01]  /*06b0*/  CS2R R88, SRZ ;  /* 0x0000000000587805 */ /* 0x000fe2000001ff00 */
[----:B------:R-:W-:Y:S01]  /*06c0*/  IMAD.MOV.U32 R144, RZ, RZ, 0x3f800000 ;  /* 0x3f800000ff907424 */ /* 0x000fe200078e00ff */
[----:B------:R-:W-:Y:S01]  /*06d0*/  CS2R R90, SRZ ;  /* 0x00000000005a7805 */ /* 0x000fe2000001ff00 */
[----:B------:R-:W-:Y:S01]  /*06e0*/  IMAD.MOV.U32 R145, RZ, RZ, 0x3f800000 ;  /* 0x3f800000ff917424 */ /* 0x000fe200078e00ff */
[----:B------:R-:W-:-:S02]  /*06f0*/  CS2R R92, SRZ ;  /* 0x00000000005c7805 */ /* 0x000fc4000001ff00 */
[----:B------:R-:W-:Y:S02]  /*0700*/  CS2R R94, SRZ ;  /* 0x00000000005e7805 */ /* 0x000fe4000001ff00 */
[----:B------:R-:W-:Y:S02]  /*0710*/  CS2R R84, SRZ ;  /* 0x0000000000547805 */ /* 0x000fe4000001ff00 */
[----:B------:R-:W-:Y:S02]  /*0720*/  CS2R R86, SRZ ;  /* 0x0000000000567805 */ /* 0x000fe4000001ff00 */
[----:B------:R-:W-:Y:S02]  /*0730*/  CS2R R80, SRZ ;  /* 0x0000000000507805 */ /* 0x000fe4000001ff00 */
[----:B------:R-:W-:Y:S02]  /*0740*/  CS2R R82, SRZ ;  /* 0x0000000000527805 */ /* 0x000fe4000001ff00 */
[C---:B------:R-:W-:Y:S01]  /*0750*/  LOP3.LUT R6, R12.reuse, 0x1c, RZ, 0xc0, !PT ;  /* 0x0000001c0c067812 */ /* 0x040fe200078ec0ff */
[----:B--2---:R-:W-:Y:S04]  /*0760*/  STS.U16 [R8+UR6], R21 ;  /* 0x0000001508007988 */ /* 0x004fe80008000406 */
[----:B---3--:R-:W-:Y:S04]  /*0770*/  STS.U16 [R8+UR6+0x200], R23 ;  /* 0x0002001708007988 */ /* 0x008fe80008000406 */
[----:B----4-:R-:W-:Y:S04]  /*0780*/  STS.U16 [R8+UR6+0x400], R25 ;  /* 0x0004001908007988 */ /* 0x010fe80008000406 */
[----:B------:R-:W-:Y:S04]  /*0790*/  STS.U16 [R8+UR6+0x600], R27 ;  /* 0x0006001b08007988 */ /* 0x000fe80008000406 */
[----:B------:R-:W-:Y:S04]  /*07a0*/  STS.U16 [R8+UR6+0x800], R29 ;  /* 0x0008001d08007988 */ /* 0x000fe80008000406 */
[----:B------:R-:W-:Y:S04]  /*07b0*/  STS.U16 [R8+UR6+0xa00], R31 ;  /* 0x000a001f08007988 */ /* 0x000fe80008000406 */
[----:B-----5:R-:W-:Y:S04]  /*07c0*/  STS.U16 [R8+UR6+0xc00], R33 ;  /* 0x000c002108007988 */ /* 0x020fe80008000406 */
[----:B------:R-:W-:Y:S04]  /*07d0*/  STS.U16 [R8+UR6+0xe00], R35 ;  /* 0x000e002308007988 */ /* 0x000fe80008000406 */
[----:B------:R-:W-:Y:S04]  /*07e0*/  STS.U16 [R8+UR6+0x1000], R37 ;  /* 0x0010002508007988 */ /* 0x000fe80008000406 */
[----:B------:R-:W-:Y:S04]  /*07f0*/  STS.U16 [R8+UR6+0x1200], R39 ;  /* 0x0012002708007988 */ /* 0x000fe80008000406 */
[----:B------:R-:W-:Y:S04]  /*0800*/  STS.U16 [R8+UR6+0x1400], R15 ;  /* 0x0014000f08007988 */ /* 0x000fe80008000406 */
[----:B------:R-:W-:Y:S04]  /*0810*/  STS.U16 [R8+UR6+0x1600], R3 ;  /* 0x0016000308007988 */ /* 0x000fe80008000406 */
[----:B------:R-:W-:Y:S04]  /*0820*/  STS.U16 [R8+UR6+0x1800], R5 ;  /* 0x0018000508007988 */ /* 0x000fe80008000406 */
[----:B------:R-:W-:Y:S04]  /*0830*/  STS.U16 [R8+UR6+0x1c00], R17 ;  /* 0x001c001108007988 */ /* 0x000fe80008000406 */
[----:B------:R-:W-:Y:S04]  /*0840*/  STS.U16 [R8+UR6+0x1e00], R19 ;  /* 0x001e001308007988 */ /* 0x000fe80008000406 */
[----:B------:R0:W-:Y:S02]  /*0850*/  STS.U16 [R8+UR6+0x1a00], R13 ;  /* 0x001a000d08007988 */ /* 0x0001e40008000406 */
[----:B0-----:R-:W-:-:S04]  /*0860*/  LOP3.LUT R13, R12, 0xff, RZ, 0xc0, !PT ;  /* 0x000000ff0c0d7812 */ /* 0x001fc800078ec0ff */
[----:B------:R-:W-:Y:S01]  /*0870*/  ISETP.GE.U32.AND P1, PT, R13, 0x20, PT ;  /* 0x000000200d00780c */ /* 0x000fe20003f26070 */
[----:B------:R-:W-:-:S12]  /*0880*/  BRA.U !UP0, `(.L_x_0) ;  /* 0x0000001d08a47547 */ /* 0x000fd8000b800000 */
[----:B------:R-:W0:Y:S01]  /*0890*/  LDC.64 R46, c[0x0][0x3c0] ;  /* 0x0000f000ff2e7b82 */ /* 0x000e220000000a00 */
[----:B------:R-:W-:Y:S01]  /*08a0*/  SHF.R.U32.HI R2, RZ, 0x7, R12 ;  /* 0x00000007ff027819 */ /* 0x000fe2000001160c */
[----:B------:R-:W1:Y:S01]  /*08b0*/  LDCU UR12, c[0x0][0x3c8] ;  /* 0x00007900ff0c77ac */ /* 0x000e620008000800 */
[C---:B------:R-:W-:Y:S01]  /*08c0*/  LOP3.LUT R14, R12.reuse, 0x7f, RZ, 0xc0, !PT ;  /* 0x0000007f0c0e7812 */ /* 0x040fe200078ec0ff */
[----:B------:R-:W-:Y:S01]  /*08d0*/  IMAD.SHL.U32 R18, R12, 0x40, RZ ;  /* 0x000000400c127824 */ /* 0x000fe200078e00ff */
[----:B------:R-:W-:Y:S01]  /*08e0*/  SGXT.U32 R2, R2, 0x1 ;  /* 0x000000010202781a */ /* 0x000fe20000000000 */
[----:B------:R-:W-:Y:S01]  /*08f0*/  ULEA UR9, UR8, UR6, 0x4 ;  /* 0x0000000608097291 */ /* 0x000fe2000f8e20ff */
[----:B------:R-:W-:Y:S01]  /*0900*/  LOP3.LUT P0, RZ, R12, 0x80, RZ, 0xc0, !PT ;  /* 0x000000800cff7812 */ /* 0x000fe2000780c0ff */
[----:B------:R-:W2:Y:S01]  /*0910*/  LDC R70, c[0x0][0x3d8] ;  /* 0x0000f600ff467b82 */ /* 0x000ea20000000800 */
[----:B------:R-:W-:Y:S01]  /*0920*/  SHF.L.U32 R5, R14, 0x1, RZ ;  /* 0x000000010e057819 */ /* 0x000fe200000006ff */
[----:B------:R-:W3:Y:S01]  /*0930*/  LDCU.64 UR4, c[0x0][0x3d0] ;  /* 0x00007a00ff0477ac */ /* 0x000ee20008000a00 */
[C---:B------:R-:W-:Y:S01]  /*0940*/  LOP3.LUT R15, R12.reuse, 0x60, RZ, 0xc0, !PT ;  /* 0x000000600c0f7812 */ /* 0x040fe200078ec0ff */
[----:B------:R-:W-:Y:S01]  /*0950*/  IMAD.MOV.U32 R130, RZ, RZ, -0x800000 ;  /* 0xff800000ff827424 */ /* 0x000fe200078e00ff */
[----:B------:R-:W-:Y:S01]  /*0960*/  SHF.L.U32 R3, R12, 0x3, RZ ;  /* 0x000000030c037819 */ /* 0x000fe200000006ff */
[----:B------:R-:W4:Y:S01]  /*0970*/  LDCU.64 UR14, c[0x0][0x388] ;  /* 0x00007100ff0e77ac */ /* 0x000f220008000a00 */
[----:B------:R-:W-:Y:S01]  /*0980*/  SHF.R.U32.HI R16, RZ, 0x1, R15 ;  /* 0x00000001ff107819 */ /* 0x000fe2000001160f */
[----:B------:R-:W5:Y:S01]  /*0990*/  LDC.64 R124, c[0x0][0x390] ;  /* 0x0000e400ff7c7b82 */ /* 0x000f620000000a00 */
[----:B------:R-:W-:Y:S01]  /*09a0*/  LOP3.LUT R3, R3, 0x30, RZ, 0xc0, !PT ;  /* 0x0000003003037812 */ /* 0x000fe200078ec0ff */
[----:B------:R-:W-:Y:S01]  /*09b0*/  IMAD.MOV.U32 R147, RZ, RZ, 0x3f800000 ;  /* 0x3f800000ff937424 */ /* 0x000fe200078e00ff */
[----:B------:R-:W-:Y:S01]  /*09c0*/  MOV R136, 0xff800000 ;  /* 0xff80000000887802 */ /* 0x000fe20000000f00 */
[----:B------:R-:W-:Y:S01]  /*09d0*/  IMAD.MOV.U32 R144, RZ, RZ, 0x3f800000 ;  /* 0x3f800000ff907424 */ /* 0x000fe200078e00ff */
[----:B------:R-:W-:-:S02]  /*09e0*/  LOP3.LUT R16, R3, R16, RZ, 0x3c, !PT ;  /* 0x0000001003107212 */ /* 0x000fc400078e3cff */
[----:B------:R-:W-:Y:S02]  /*09f0*/  CS2R R88, SRZ ;  /* 0x0000000000587805 */ /* 0x000fe4000001ff00 */
[----:B------:R-:W-:Y:S01]  /*0a00*/  LOP3.LUT R25, R3, 0x3c0, R18, 0xf8, !PT ;  /* 0x000003c003197812 */ /* 0x000fe200078ef812 */
[----:B0-----:R-:W-:Y:S01]  /*0a10*/  IMAD R22, R2, R47, RZ ;  /* 0x0000002f02167224 */ /* 0x001fe200078e02ff */
[----:B------:R-:W-:Y:S02]  /*0a20*/  SEL R2, RZ, 0x110, !P0 ;  /* 0x00000110ff027807 */ /* 0x000fe40004000000 */
[----:B------:R-:W-:Y:S02]  /*0a30*/  CS2R R90, SRZ ;  /* 0x00000000005a7805 */ /* 0x000fe4000001ff00 */
[----:B------:R-:W-:Y:S01]  /*0a40*/  MOV R131, 0xff800000 ;  /* 0xff80000000837802 */ /* 0x000fe20000000f00 */
[C---:B------:R-:W-:Y:S01]  /*0a50*/  IMAD R24, R47.reuse, 0x2, R22 ;  /* 0x000000022f187824 */ /* 0x040fe200078e0216 */
[----:B------:R-:W-:Y:S01]  /*0a60*/  LOP3.LUT R5, R2, R5, RZ, 0x3c, !PT ;  /* 0x0000000502057212 */ /* 0x000fe200078e3cff */
[----:B---3--:R-:W-:Y:S01]  /*0a70*/  UIMAD UR4, UR7, UR4, URZ ;  /* 0x00000004070472a4 */ /* 0x008fe2000f8e02ff */
[----:B------:R-:W-:Y:S01]  /*0a80*/  LOP3.LUT R2, R12, 0x7, RZ, 0xc0, !PT ;  /* 0x000000070c027812 */ /* 0x000fe200078ec0ff */
[----:B------:R-:W-:Y:S01]  /*0a90*/  IMAD R26, R47, 0x2, R24 ;  /* 0x000000022f1a7824 */ /* 0x000fe200078e0218 */
[----:B------:R-:W-:Y:S01]  /*0aa0*/  MOV R146, 0x3f800000 ;  /* 0x3f80000000927802 */ /* 0x000fe20000000f00 */
[----:B------:R-:W-:Y:S01]  /*0ab0*/  IMAD R19, R20, UR5, RZ ;  /* 0x0000000514137c24 */ /* 0x000fe2000f8e02ff */
[----:B------:R-:W-:Y:S01]  /*0ac0*/  LEA R17, R15, R2, 0x2 ;  /* 0x000000020f117211 */ /* 0x000fe200078e10ff */
[C---:B------:R-:W-:Y:S01]  /*0ad0*/  IMAD R28, R47.reuse, 0x2, R26 ;  /* 0x000000022f1c7824 */ /* 0x040fe200078e021a */
[----:B------:R-:W-:Y:S01]  /*0ae0*/  USHF.L.U32 UR5, UR4, 0x1, URZ ;  /* 0x0000000104057899 */ /* 0x000fe200080006ff */
[----:B------:R-:W-:Y:S01]  /*0af0*/  IMAD.SHL.U32 R4, R2, 0x40, RZ ;  /* 0x0000004002047824 */ /* 0x000fe200078e00ff */
[----:B------:R-:W-:Y:S01]  /*0b00*/  MOV R145, 0x3f800000 ;  /* 0x3f80000000917802 */ /* 0x000fe20000000f00 */
[----:B------:R-:W-:Y:S01]  /*0b10*/  IMAD R30, R47, 0x2, R28 ;  /* 0x000000022f1e7824 */ /* 0x000fe200078e021c */
[----:B------:R-:W-:Y:S01]  /*0b20*/  CS2R R92, SRZ ;  /* 0x00000000005c7805 */ /* 0x000fe2000001ff00 */
[----:B------:R-:W-:Y:S01]  /*0b30*/  IMAD.SHL.U32 R17, R17, 0x10, RZ ;  /* 0x0000001011117824 */ /* 0x000fe200078e00ff */
[----:B------:R-:W-:Y:S01]  /*0b40*/  LOP3.LUT R15, R4, R3, RZ, 0xfc, !PT ;  /* 0x00000003040f7212 */ /* 0x000fe200078efcff */
[----:B--2---:R-:W-:Y:S01]  /*0b50*/  IMAD R21, R10, R70, RZ ;  /* 0x000000460a157224 */ /* 0x004fe200078e02ff */
[----:B------:R-:W-:Y:S01]  /*0b60*/  LEA R32, R47, R30, 0x1 ;  /* 0x0000001e2f207211 */ /* 0x000fe200078e08ff */
[----:B------:R-:W-:Y:S01]  /*0b70*/  IMAD.HI R48, R19, 0x2, RZ ;  /* 0x0000000213307827 */ /* 0x000fe200078e02ff */
[----:B------:R-:W-:-:S02]  /*0b80*/  LOP3.LUT R3, R3, 0x30, R0, 0x78, !PT ;  /* 0x0000003003037812 */ /* 0x000fc400078e7800 */
[----:B------:R-:W-:Y:S02]  /*0b90*/  CS2R R94, SRZ ;  /* 0x00000000005e7805 */ /* 0x000fe4000001ff00 */
[----:B------:R-:W-:Y:S01]  /*0ba0*/  LOP3.LUT R17, R17, 0x30, R0, 0x78, !PT ;  /* 0x0000003011117812 */ /* 0x000fe200078e7800 */
[C---:B------:R-:W-:Y:S01]  /*0bb0*/  IMAD R34, R47.reuse, 0x2, R32 ;  /* 0x000000022f227824 */ /* 0x040fe200078e0220 */
[----:B------:R-:W-:Y:S01]  /*0bc0*/  IADD3 R4, PT, PT, R4, UR9, R3 ;  /* 0x0000000904047c10 */ /* 0x000fe2000fffe003 */
[----:B------:R-:W-:Y:S01]  /*0bd0*/  IMAD R23, R70, 0x8, R21 ;  /* 0x0000000846177824 */ /* 0x000fe200078e0215 */
[----:B------:R-:W-:Y:S01]  /*0be0*/  LEA R3, R20, UR6, 0x6 ;  /* 0x0000000614037c11 */ /* 0x000fe2000f8e30ff */
[----:B------:R-:W-:Y:S01]  /*0bf0*/  IMAD R2, R2, 0x100, R17 ;  /* 0x0000010002027824 */ /* 0x000fe200078e0211 */
[----:B------:R-:W-:Y:S02]  /*0c00*/  LEA R36, R47, R34, 0x1 ;  /* 0x000000222f247211 */ /* 0x000fe400078e08ff */
[----:B------:R-:W-:-:S02]  /*0c10*/  CS2R R84, SRZ ;  /* 0x0000000000547805 */ /* 0x000fc4000001ff00 */
[----:B------:R-:W-:Y:S02]  /*0c20*/  LOP3.LUT R15, R15, 0x10, R0, 0x78, !PT ;  /* 0x000000100f0f7812 */ /* 0x000fe400078e7800 */
[----:B------:R-:W-:Y:S02]  /*0c30*/  CS2R R86, SRZ ;  /* 0x0000000000567805 */ /* 0x000fe4000001ff00 */
[----:B------:R-:W-:Y:S01]  /*0c40*/  LOP3.LUT R0, R12, 0x10, RZ, 0xc0, !PT ;  /* 0x000000100c007812 */ /* 0x000fe200078ec0ff */
[C---:B------:R-:W-:Y:S01]  /*0c50*/  IMAD R38, R47.reuse, 0x2, R36 ;  /* 0x000000022f267824 */ /* 0x040fe200078e0224 */
[----:B------:R-:W-:Y:S01]  /*0c60*/  IADD3 R3, PT, PT, R16, R3, RZ ;  /* 0x0000000310037210 */ /* 0x000fe20007ffe0ff */
[----:B-1----:R-:W-:Y:S01]  /*0c70*/  IMAD R16, R14, UR12, RZ ;  /* 0x0000000c0e107c24 */ /* 0x002fe2000f8e02ff */
[----:B------:R-:W-:Y:S01]  /*0c80*/  CS2R R80, SRZ ;  /* 0x0000000000507805 */ /* 0x000fe2000001ff00 */
[C---:B------:R-:W-:Y:S01]  /*0c90*/  IMAD R40, R47.reuse, 0x2, R38 ;  /* 0x000000022f287824 */ /* 0x040fe200078e0226 */
[----:B------:R-:W-:Y:S01]  /*0ca0*/  CS2R R82, SRZ ;  /* 0x0000000000527805 */ /* 0x000fe2000001ff00 */
[----:B------:R-:W-:Y:S01]  /*0cb0*/  IMAD R14, R46, UR7, RZ ;  /* 0x000000072e0e7c24 */ /* 0x000fe2000f8e02ff */
[----:B------:R-:W-:Y:S01]  /*0cc0*/  SHF.L.U32 R18, R16, 0x1, RZ ;  /* 0x0000000110127819 */ /* 0x000fe200000006ff */
[----:B------:R-:W-:Y:S01]  /*0cd0*/  IMAD R0, R0, 0x20, R15 ;  /* 0x0000002000007824 */ /* 0x000fe200078e020f */
[----:B------:R-:W-:Y:S01]  /*0ce0*/  LEA R42, R47, R40, 0x1 ;  /* 0x000000282f2a7211 */ /* 0x000fe200078e08ff */
[----:B------:R-:W-:Y:S01]  /*0cf0*/  IMAD.SHL.U32 R15, R14, 0x2, RZ ;  /* 0x000000020e0f7824 */ /* 0x000fe200078e00ff */
[----:B------:R-:W0:Y:S01]  /*0d00*/  LDCU UR12, c[0x0][0x3f0] ;  /* 0x00007e00ff0c77ac */ /* 0x000e220008000800 */
[----:B------:R-:W-:-:S03]  /*0d10*/  IMAD.HI R17, R16, 0x2, RZ ;  /* 0x0000000210117827 */ /* 0x000fc600078e02ff */
[----:B----4-:R-:W-:Y:S01]  /*0d20*/  IADD3 R45, P0, P2, R18, UR14, R15 ;  /* 0x0000000e122d7c10 */ /* 0x010fe2000fa1e00f */
[----:B------:R-:W-:Y:S01]  /*0d30*/  IMAD.HI R14, R14, 0x2, RZ ;  /* 0x000000020e0e7827 */ /* 0x000fe200078e02ff */
[----:B------:R-:W-:Y:S01]  /*0d40*/  SHF.L.U32 R15, R19, 0x1, RZ ;  /* 0x00000001130f7819 */ /* 0x000fe200000006ff */
[----:B------:R-:W1:Y:S01]  /*0d50*/  LDCU UR9, c[0x0][0x3a8] ;  /* 0x00007500ff0977ac */ /* 0x000e620008000800 */
[-C--:B------:R-:W-:Y:S01]  /*0d60*/  LEA R142, P3, R22, R45.reuse, 0x1 ;  /* 0x0000002d168e7211 */ /* 0x080fe200078608ff */
[----:B------:R-:W-:Y:S01]  /*0d70*/  IMAD R20, R47, 0x2, R42 ;  /* 0x000000022f147824 */ /* 0x000fe200078e022a */
[----:B------:R-:W-:Y:S02]  /*0d80*/  IADD3.X R27, PT, PT, R17, UR15, R14, P0, P2 ;  /* 0x0000000f111b7c10 */ /* 0x000fe400087e440e */
[----:B------:R-:W-:Y:S01]  /*0d90*/  LEA R134, P5, R28, R45, 0x1 ;  /* 0x0000002d1c867211 */ /* 0x000fe200078a08ff */
[----:B------:R-:W-:Y:S01]  /*0da0*/  IMAD R46, R47, 0x2, R20 ;  /* 0x000000022f2e7824 */ /* 0x000fe200078e0214 */
[----:B-----5:R-:W-:Y:S01]  /*0db0*/  IADD3 R124, P0, P2, R15, UR5, R124 ;  /* 0x000000050f7c7c10 */ /* 0x020fe2000fa1e07c */
[----:B------:R-:W-:Y:S01]  /*0dc0*/  IMAD R15, R70, 0x8, R23 ;  /* 0x00000008460f7824 */ /* 0x000fe200078e0217 */
[----:B------:R-:W-:Y:S01]  /*0dd0*/  LEA.HI.X.SX32 R143, R22, R27, 0x1, P3 ;  /* 0x0000001b168f7211 */ /* 0x000fe200018f0eff */
[C---:B------:R-:W-:Y:S01]  /*0de0*/  IMAD R16, R47.reuse, 0x2, R46 ;  /* 0x000000022f107824 */ /* 0x040fe200078e022e */
[-C--:B------:R-:W-:Y:S01]  /*0df0*/  LEA R140, P4, R24, R45.reuse, 0x1 ;  /* 0x0000002d188c7211 */ /* 0x080fe200078808ff */
[----:B------:R-:W-:Y:S01]  /*0e00*/  IMAD R17, R70, 0x8, R15 ;  /* 0x0000000846117824 */ /* 0x000fe200078e020f */
[----:B------:R-:W-:Y:S01]  /*0e10*/  LEA R138, P3, R26, R45, 0x1 ;  /* 0x0000002d1a8a7211 */ /* 0x000fe200078608ff */
[----:B------:R-:W-:Y:S01]  /*0e20*/  IMAD R18, R47, 0x2, R16 ;  /* 0x000000022f127824 */ /* 0x000fe200078e0210 */
[----:B------:R-:W-:Y:S01]  /*0e30*/  LEA.HI.X.SX32 R135, R28, R27, 0x1, P5 ;  /* 0x0000001b1c877211 */ /* 0x000fe200028f0eff */
[----:B------:R-:W-:Y:S01]  /*0e40*/  UIMAD.WIDE UR4, UR4, 0x2, URZ ;  /* 0x00000002040478a5 */ /* 0x000fe2000f8e02ff */
[----:B------:R-:W-:-:S02]  /*0e50*/  LEA R28, P6, R36, R45, 0x1 ;  /* 0x0000002d241c7211 */ /* 0x000fc400078c08ff */
[-C--:B------:R-:W-:Y:S02]  /*0e60*/  LEA.HI.X.SX32 R141, R24, R27.reuse, 0x1, P4 ;  /* 0x0000001b188d7211 */ /* 0x080fe400020f0eff */
[----:B------:R-:W-:Y:S02]  /*0e70*/  LEA.HI.X.SX32 R139, R26, R27, 0x1, P3 ;  /* 0x0000001b1a8b7211 */ /* 0x000fe400018f0eff */
[-C--:B------:R-:W-:Y:S01]  /*0e80*/  LEA R132, P3, R30, R45.reuse, 0x1 ;  /* 0x0000002d1e847211 */ /* 0x080fe200078608ff */
[----:B------:R-:W-:Y:S01]  /*0e90*/  UMOV UR4, URZ ;  /* 0x000000ff00047c82 */ /* 0x000fe20008000000 */
[-C--:B------:R-:W-:Y:S02]  /*0ea0*/  LEA R128, P4, R32, R45.reuse, 0x1 ;  /* 0x0000002d20807211 */ /* 0x080fe400078808ff */
[----:B------:R-:W-:Y:S02]  /*0eb0*/  LEA R126, P5, R34, R45, 0x1 ;  /* 0x0000002d227e7211 */ /* 0x000fe400078a08ff */
[----:B------:R-:W-:-:S02]  /*0ec0*/  LEA.HI.X.SX32 R29, R36, R27, 0x1, P6 ;  /* 0x0000001b241d7211 */ /* 0x000fc400030f0eff */
[----:B------:R-:W-:Y:S02]  /*0ed0*/  LEA R36, P6, R20, R45, 0x1 ;  /* 0x0000002d14247211 */ /* 0x000fe400078c08ff */
[----:B------:R-:W-:Y:S02]  /*0ee0*/  LEA R14, R47, R18, 0x1 ;  /* 0x000000122f0e7211 */ /* 0x000fe400078e08ff */
[----:B------:R-:W-:Y:S02]  /*0ef0*/  LEA R19, R70, R17, 0x3 ;  /* 0x0000001146137211 */ /* 0x000fe400078e18ff */
[-C--:B------:R-:W-:Y:S02]  /*0f00*/  LEA.HI.X.SX32 R133, R30, R27.reuse, 0x1, P3 ;  /* 0x0000001b1e857211 */ /* 0x080fe400018f0eff */
[-C--:B------:R-:W-:Y:S01]  /*0f10*/  LEA.HI.X.SX32 R129, R32, R27.reuse, 0x1, P4 ;  /* 0x0000001b20817211 */ /* 0x080fe200020f0eff */
[----:B------:R-:W-:Y:S01]  /*0f20*/  IMAD R22, R70, 0x8, R19 ;  /* 0x0000000846167824 */ /* 0x000fe200078e0213 */
[----:B------:R-:W-:-:S02]  /*0f30*/  LEA.HI.X.SX32 R127, R34, R27, 0x1, P5 ;  /* 0x0000001b227f7211 */ /* 0x000fc400028f0eff */
[-C--:B------:R-:W-:Y:S02]  /*0f40*/  LEA R30, P3, R38, R45.reuse, 0x1 ;  /* 0x0000002d261e7211 */ /* 0x080fe400078608ff */
[-C--:B------:R-:W-:Y:S02]  /*0f50*/  LEA R32, P4, R40, R45.reuse, 0x1 ;  /* 0x0000002d28207211 */ /* 0x080fe400078808ff */
[----:B------:R-:W-:Y:S02]  /*0f60*/  LEA R34, P5, R42, R45, 0x1 ;  /* 0x0000002d2a227211 */ /* 0x000fe400078a08ff */
[----:B------:R-:W-:Y:S02]  /*0f70*/  LEA.HI.X.SX32 R37, R20, R27, 0x1, P6 ;  /* 0x0000001b14257211 */ /* 0x000fe400030f0eff */
[----:B------:R-:W-:Y:S02]  /*0f80*/  LEA R44, P6, R14, R45, 0x1 ;  /* 0x0000002d0e2c7211 */ /* 0x000fe400078c08ff */
[----:B------:R-:W-:-:S02]  /*0f90*/  LEA.HI.X.SX32 R31, R38, R27, 0x1, P3 ;  /* 0x0000001b261f7211 */ /* 0x000fc400018f0eff */
[-C--:B------:R-:W-:Y:S02]  /*0fa0*/  LEA.HI.X.SX32 R33, R40, R27.reuse, 0x1, P4 ;  /* 0x0000001b28217211 */ /* 0x080fe400020f0eff */
[----:B------:R-:W-:Y:S02]  /*0fb0*/  LEA.HI.X.SX32 R35, R42, R27, 0x1, P5 ;  /* 0x0000001b2a237211 */ /* 0x000fe400028f0eff */
[-C--:B------:R-:W-:Y:S02]  /*0fc0*/  LEA R38, P3, R46, R45.reuse, 0x1 ;  /* 0x0000002d2e267211 */ /* 0x080fe400078608ff */
[-C--:B------:R-:W-:Y:S02]  /*0fd0*/  LEA R40, P4, R16, R45.reuse, 0x1 ;  /* 0x0000002d10287211 */ /* 0x080fe400078808ff */
[----:B------:R-:W-:Y:S02]  /*0fe0*/  LEA R42, P5, R18, R45, 0x1 ;  /* 0x0000002d122a7211 */ /* 0x000fe400078a08ff */
[-C--:B------:R-:W-:Y:S01]  /*0ff0*/  LEA.HI.X.SX32 R45, R14, R27.reuse, 0x1, P6 ;  /* 0x0000001b0e2d7211 */ /* 0x080fe200030f0eff */
[----:B------:R-:W-:Y:S01]  /*1000*/  IMAD R14, R70, 0x8, R22 ;  /* 0x00000008460e7824 */ /* 0x000fe200078e0216 */
[----:B------:R-:W-:-:S02]  /*1010*/  LEA.HI.X.SX32 R41, R16, R27, 0x1, P4 ;  /* 0x0000001b10297211 */ /* 0x000fc400020f0eff */
[-C--:B------:R-:W-:Y:S02]  /*1020*/  LEA.HI.X.SX32 R43, R18, R27.reuse, 0x1, P5 ;  /* 0x0000001b122b7211 */ /* 0x080fe400028f0eff */
[----:B------:R-:W-:Y:S02]  /*1030*/  LEA R16, R70, R14, 0x3 ;  /* 0x0000000e46107211 */ /* 0x000fe400078e18ff */
[----:B------:R-:W-:Y:S02]  /*1040*/  IADD3.X R24, PT, PT, R48, UR5, R125, P0, P2 ;  /* 0x0000000530187c10 */ /* 0x000fe400087e447d */
[C---:B------:R-:W-:Y:S01]  /*1050*/  LEA R50, P4, R15.reuse, R124, 0x1 ;  /* 0x0000007c0f327211 */ /* 0x040fe200078808ff */
[----:B------:R-:W-:Y:S01]  /*1060*/  IMAD R18, R70, 0x8, R16 ;  /* 0x0000000846127824 */ /* 0x000fe200078e0210 */
[----:B------:R-:W-:Y:S01]  /*1070*/  LEA.HI.X.SX32 R39, R46, R27, 0x1, P3 ;  /* 0x0000001b2e277211 */ /* 0x000fe200018f0eff */
[----:B------:R-:W-:Y:S01]  /*1080*/  IMAD.MOV.U32 R27, RZ, RZ, -0x800000 ;  /* 0xff800000ff1b7424 */ /* 0x000fe200078e00ff */
[----:B------:R-:W-:Y:S01]  /*1090*/  LEA.HI.X.SX32 R51, R15, R24, 0x1, P4 ;  /* 0x000000180f337211 */ /* 0x000fe200020f0eff */
[----:B------:R-:W-:Y:S01]  /*10a0*/  IMAD R15, R70, 0x8, R18 ;  /* 0x00000008460f7824 */ /* 0x000fe200078e0212 */
[----:B------:R-:W-:-:S02]  /*10b0*/  LEA R46, P2, R21, R124, 0x1 ;  /* 0x0000007c152e7211 */ /* 0x000fc400078408ff */
[----:B------:R-:W-:Y:S02]  /*10c0*/  LEA R48, P3, R23, R124, 0x1 ;  /* 0x0000007c17307211 */ /* 0x000fe400078608ff */
[----:B------:R-:W-:Y:S02]  /*10d0*/  LEA.HI.X.SX32 R47, R21, R24, 0x1, P2 ;  /* 0x00000018152f7211 */ /* 0x000fe400010f0eff */
[----:B------:R-:W-:Y:S02]  /*10e0*/  LEA R52, P2, R17, R124, 0x1 ;  /* 0x0000007c11347211 */ /* 0x000fe400078408ff */
[----:B------:R-:W-:Y:S02]  /*10f0*/  LEA R20, R70, R15, 0x3 ;  /* 0x0000000f46147211 */ /* 0x000fe400078e18ff */
[----:B------:R-:W-:Y:S02]  /*1100*/  LEA.HI.X.SX32 R49, R23, R24, 0x1, P3 ;  /* 0x0000001817317211 */ /* 0x000fe400018f0eff */
[----:B------:R-:W-:-:S02]  /*1110*/  LEA R54, P3, R19, R124, 0x1 ;  /* 0x0000007c13367211 */ /* 0x000fc400078608ff */
[-C--:B------:R-:W-:Y:S01]  /*1120*/  LEA.HI.X.SX32 R53, R17, R24.reuse, 0x1, P2 ;  /* 0x0000001811357211 */ /* 0x080fe200010f0eff */
[----:B------:R-:W-:Y:S01]  /*1130*/  IMAD R17, R70, 0x8, R20 ;  /* 0x0000000846117824 */ /* 0x000fe200078e0214 */
[----:B------:R-:W-:Y:S02]  /*1140*/  LEA.HI.X.SX32 R55, R19, R24, 0x1, P3 ;  /* 0x0000001813377211 */ /* 0x000fe400018f0eff */
[-C--:B------:R-:W-:Y:S01]  /*1150*/  LEA R56, P4, R22, R124.reuse, 0x1 ;  /* 0x0000007c16387211 */ /* 0x080fe200078808ff */
[----:B------:R-:W-:Y:S01]  /*1160*/  IMAD R19, R70, 0x8, R17 ;  /* 0x0000000846137824 */ /* 0x000fe200078e0211 */
[----:B------:R-:W-:Y:S02]  /*1170*/  LEA R58, P2, R14, R124, 0x1 ;  /* 0x0000007c0e3a7211 */ /* 0x000fe400078408ff */
[----:B------:R-:W-:Y:S02]  /*1180*/  LEA.HI.X.SX32 R57, R22, R24, 0x1, P4 ;  /* 0x0000001816397211 */ /* 0x000fe400020f0eff */
[----:B------:R-:W-:-:S02]  /*1190*/  LEA R60, P3, R16, R124, 0x1 ;  /* 0x0000007c103c7211 */ /* 0x000fc400078608ff */
[----:B------:R-:W-:Y:S02]  /*11a0*/  LEA.HI.X.SX32 R59, R14, R24, 0x1, P2 ;  /* 0x000000180e3b7211 */ /* 0x000fe400010f0eff */
[----:B------:R-:W-:Y:S02]  /*11b0*/  LEA R62, P4, R18, R124, 0x1 ;  /* 0x0000007c123e7211 */ /* 0x000fe400078808ff */
[----:B------:R-:W-:Y:S02]  /*11c0*/  LEA R14, R70, R19, 0x3 ;  /* 0x00000013460e7211 */ /* 0x000fe400078e18ff */
[-C--:B------:R-:W-:Y:S02]  /*11d0*/  LEA.HI.X.SX32 R61, R16, R24.reuse, 0x1, P3 ;  /* 0x00000018103d7211 */ /* 0x080fe400018f0eff */
[----:B------:R-:W-:Y:S01]  /*11e0*/  LEA.HI.X.SX32 R63, R18, R24, 0x1, P4 ;  /* 0x00000018123f7211 */ /* 0x000fe200020f0eff */
[----:B------:R-:W-:Y:S01]  /*11f0*/  IMAD R16, R70, 0x8, R14 ;  /* 0x0000000846107824 */ /* 0x000fe200078e020e */
[----:B------:R-:W-:-:S02]  /*1200*/  LEA R64, P2, R15, R124, 0x1 ;  /* 0x0000007c0f407211 */ /* 0x000fc400078408ff */
[-C--:B------:R-:W-:Y:S02]  /*1210*/  LEA R66, P3, R20, R124.reuse, 0x1 ;  /* 0x0000007c14427211 */ /* 0x080fe400078608ff */
[----:B------:R-:W-:Y:S02]  /*1220*/  LEA R68, P4, R17, R124, 0x1 ;  /* 0x0000007c11447211 */ /* 0x000fe400078808ff */
[-C--:B------:R-:W-:Y:S01]  /*1230*/  LEA.HI.X.SX32 R65, R15, R24.reuse, 0x1, P2 ;  /* 0x000000180f417211 */ /* 0x080fe200010f0eff */
[----:B------:R-:W-:Y:S01]  /*1240*/  IMAD R15, R70, 0x8, R16 ;  /* 0x00000008460f7824 */ /* 0x000fe200078e0210 */
[-C--:B------:R-:W-:Y:S02]  /*1250*/  LEA.HI.X.SX32 R67, R20, R24.reuse, 0x1, P3 ;  /* 0x0000001814437211 */ /* 0x080fe400018f0eff */
[----:B------:R-:W-:Y:S02]  /*1260*/  LEA.HI.X.SX32 R69, R17, R24, 0x1, P4 ;  /* 0x0000001811457211 */ /* 0x000fe400020f0eff */
[----:B------:R-:W-:-:S02]  /*1270*/  LEA R72, P3, R14, R124, 0x1 ;  /* 0x0000007c0e487211 */ /* 0x000fc400078608ff */
[----:B------:R-:W-:Y:S02]  /*1280*/  SHF.R.U32.HI R17, RZ, 0x3, R12 ;  /* 0x00000003ff117819 */ /* 0x000fe4000001160c */
[-C--:B------:R-:W-:Y:S02]  /*1290*/  LEA R70, P2, R19, R124.reuse, 0x1 ;  /* 0x0000007c13467211 */ /* 0x080fe400078408ff */
[----:B------:R-:W-:Y:S02]  /*12a0*/  LEA R74, P4, R16, R124, 0x1 ;  /* 0x0000007c104a7211 */ /* 0x000fe400078808ff */
[----:B------:R-:W-:Y:S02]  /*12b0*/  LEA.HI.X.SX32 R73, R14, R24, 0x1, P3 ;  /* 0x000000180e497211 */ /* 0x000fe400018f0eff */
[----:B------:R-:W-:Y:S02]  /*12c0*/  LOP3.LUT P0, RZ, R12, 0x3, RZ, 0xc0, !PT ;  /* 0x000000030cff7812 */ /* 0x000fe4000780c0ff */
[----:B------:R-:W-:-:S02]  /*12d0*/  LEA R124, P5, R15, R124, 0x1 ;  /* 0x0000007c0f7c7211 */ /* 0x000fc400078a08ff */
[----:B------:R-:W-:Y:S02]  /*12e0*/  LEA R14, R6, UR6, 0x2 ;  /* 0x00000006060e7c11 */ /* 0x000fe4000f8e10ff */
[----:B------:R-:W-:Y:S02]  /*12f0*/  LOP3.LUT R17, R17, 0xc, RZ, 0xc0, !PT ;  /* 0x0000000c11117812 */ /* 0x000fe400078ec0ff */
[----:B------:R-:W-:Y:S02]  /*1300*/  LOP3.LUT R18, R25, 0x10, R12, 0x78, !PT ;  /* 0x0000001019127812 */ /* 0x000fe400078e780c */
[-C--:B------:R-:W-:Y:S01]  /*1310*/  LEA.HI.X.SX32 R71, R19, R24.reuse, 0x1, P2 ;  /* 0x0000001813477211 */ /* 0x080fe200010f0eff */
[----:B------:R-:W-:Y:S01]  /*1320*/  IMAD.IADD R17, R14, 0x1, R17 ;  /* 0x000000010e117824 */ /* 0x000fe200078e0211 */
[-C--:B------:R-:W-:Y:S01]  /*1330*/  LEA.HI.X.SX32 R75, R16, R24.reuse, 0x1, P4 ;  /* 0x00000018104b7211 */ /* 0x080fe200020f0eff */
[----:B------:R-:W-:Y:S01]  /*1340*/  IMAD.MOV.U32 R16, RZ, RZ, RZ ;  /* 0x000000ffff107224 */ /* 0x000fe200078e00ff */
[----:B------:R-:W-:Y:S01]  /*1350*/  LEA.HI.X.SX32 R125, R15, R24, 0x1, P5 ;  /* 0x000000180f7d7211 */ /* 0x000fe200028f0eff */
[----:B------:R-:W-:Y:S01]  /*1360*/  IMAD.MOV.U32 R15, RZ, RZ, RZ ;  /* 0x000000ffff0f7224 */ /* 0x000fe200078e00ff */
[----:B------:R-:W-:-:S02]  /*1370*/  ISETP.GE.U32.AND P2, PT, R13, 0x80, PT ;  /* 0x000000800d00780c */ /* 0x000fc40003f46070 */
[C---:B------:R-:W-:Y:S02]  /*1380*/  ISETP.LT.U32.AND P0, PT, R13.reuse, 0x80, !P0 ;  /* 0x000000800d00780c */ /* 0x040fe40004701070 */
[----:B------:R-:W-:Y:S02]  /*1390*/  LEA R13, R13, UR6, 0x2 ;  /* 0x000000060d0d7c11 */ /* 0x000fe4000f8e10ff */
[C---:B------:R-:W-:Y:S02]  /*13a0*/  LOP3.LUT R19, R5.reuse, 0x20, RZ, 0x3c, !PT ;  /* 0x0000002005137812 */ /* 0x040fe400078e3cff */
[C---:B------:R-:W-:Y:S02]  /*13b0*/  LOP3.LUT R20, R5.reuse, 0x40, RZ, 0x3c, !PT ;  /* 0x0000004005147812 */ /* 0x040fe400078e3cff */
[----:B------:R-:W-:Y:S02]  /*13c0*/  LOP3.LUT R21, R5, 0x60, RZ, 0x3c, !PT ;  /* 0x0000006005157812 */ /* 0x000fe400078e3cff */
[----:B------:R-:W-:-:S02]  /*13d0*/  LOP3.LUT R22, R18, 0x20, RZ, 0x3c, !PT ;  /* 0x0000002012167812 */ /* 0x000fc400078e3cff */
[----:B------:R-:W-:Y:S02]  /*13e0*/  LOP3.LUT R23, R0, 0x20, RZ, 0x3c, !PT ;  /* 0x0000002000177812 */ /* 0x000fe400078e3cff */
[----:B01----:R-:W-:-:S07]  /*13f0*/  LOP3.LUT R24, R2, 0x40, RZ, 0x3c, !PT ;  /* 0x0000004002187812 */ /* 0x003fce00078e3cff */
.L_x_1:
[----:B------:R-:W-:-:S04]  /*1400*/  IMAD.WIDE R76, R15, 0x2, R142 ;  /* 0x000000020f4c7825 */ /* 0x000fc800078e028e */
[C---:B------:R-:W-:Y:S01]  /*1410*/  IMAD.WIDE R78, R15.reuse, 0x2, R140 ;  /* 0x000000020f4e7825 */ /* 0x040fe200078e028c */
[----:B------:R-:W2:Y:S03]  /*1420*/  LDG.E.U16 R114, desc[UR10][R76.64] ;  /* 0x0000000a4c727981 */ /* 0x000ea6000c1e1500 */
[C---:B------:R-:W-:Y:S01]  /*1430*/  IMAD.WIDE R98, R15.reuse, 0x2, R132 ;  /* 0x000000020f627825 */ /* 0x040fe200078e0284 */
[----:B------:R-:W3:Y:S03]  /*1440*/  LDG.E.U16 R116, desc[UR10][R78.64] ;  /* 0x0000000a4e747981 */ /* 0x000ee6000c1e1500 */
[C---:B------:R-:W-:Y:S01]  /*1450*/  IMAD.WIDE R100, R15.reuse, 0x2, R128 ;  /* 0x000000020f647825 */ /* 0x040fe200078e0280 */
[----:B------:R0:W4:Y:S03]  /*1460*/  LDG.E.U16 R118, desc[UR10][R98.64] ;  /* 0x0000000a62767981 */ /* 0x000126000c1e1500 */
[C---:B------:R-:W-:Y:S01]  /*1470*/  IMAD.WIDE R96, R15.reuse, 0x2, R138 ;  /* 0x000000020f607825 */ /* 0x040fe200078e028a */
[----:B------:R1:W5:Y:S03]  /*1480*/  LDG.E.U16 R120, desc[UR10][R100.64] ;  /* 0x0000000a64787981 */ /* 0x000366000c1e1500 */
[C---:B------:R-:W-:Y:S01]  /*1490*/  IMAD.WIDE R104, R15.reuse, 0x2, R30 ;  /* 0x000000020f687825 */ /* 0x040fe200078e021e */
[----:B------:R0:W3:Y:S03]  /*14a0*/  LDG.E.U16 R115, desc[UR10][R96.64] ;  /* 0x0000000a60737981 */ /* 0x0000e6000c1e1500 */
[----:B------:R-:W-:-:S02]  /*14b0*/  IMAD.WIDE R110, R15, 0x2, R38 ;  /* 0x000000020f6e7825 */ /* 0x000fc400078e0226 */
[----:B------:R-:W3:Y:S02]  /*14c0*/  LDG.E.U16 R104, desc[UR10][R104.64] ;  /* 0x0000000a68687981 */ /* 0x000ee4000c1e1500 */
[C---:B------:R-:W-:Y:S02]  /*14d0*/  IMAD.WIDE R106, R15.reuse, 0x2, R32 ;  /* 0x000000020f6a7825 */ /* 0x040fe400078e0220 */
[----:B------:R-:W5:Y:S02]  /*14e0*/  LDG.E.U16 R110, desc[UR10][R110.64] ;  /* 0x0000000a6e6e7981 */ /* 0x000f64000c1e1500 */
[C---:B------:R-:W-:Y:S02]  /*14f0*/  IMAD.WIDE R112, R15.reuse, 0x2, R40 ;  /* 0x000000020f707825 */ /* 0x040fe400078e0228 */
[----:B------:R-:W5:Y:S02]  /*1500*/  LDG.E.U16 R106, desc[UR10][R106.64] ;  /* 0x0000000a6a6a7981 */ /* 0x000f64000c1e1500 */
[----:B------:R-:W-:-:S02]  /*1510*/  IMAD.WIDE R102, R15, 0x2, R126 ;  /* 0x000000020f667825 */ /* 0x000fc400078e027e */
[----:B------:R-:W5:Y:S02]  /*1520*/  LDG.E.U16 R112, desc[UR10][R112.64] ;  /* 0x0000000a70707981 */ /* 0x000f64000c1e1500 */
[C---:B------:R-:W-:Y:S02]  /*1530*/  IMAD.WIDE R108, R15.reuse, 0x2, R34 ;  /* 0x000000020f6c7825 */ /* 0x040fe400078e0222 */
[----:B------:R-:W5:Y:S02]  /*1540*/  LDG.E.U16 R103, desc[UR10][R102.64] ;  /* 0x0000000a66677981 */ /* 0x000f64000c1e1500 */
[C---:B0-----:R-:W-:Y:S02]  /*1550*/  IMAD.WIDE R98, R15.reuse, 0x2, R42 ;  /* 0x000000020f627825 */ /* 0x041fe400078e022a */
[----:B------:R-:W5:Y:S02]  /*1560*/  LDG.E.U16 R109, desc[UR10][R108.64] ;  /* 0x0000000a6c6d7981 */ /* 0x000f64000c1e1500 */
[----:B------:R-:W-:-:S02]  /*1570*/  IMAD.WIDE R76, R15, 0x2, R134 ;  /* 0x000000020f4c7825 */ /* 0x000fc400078e0286 */
[----:B------:R-:W5:Y:S02]  /*1580*/  LDG.E.U16 R121, desc[UR10][R98.64] ;  /* 0x0000000a62797981 */ /* 0x000f64000c1e1500 */
[C---:B------:R-:W-:Y:S02]  /*1590*/  IMAD.WIDE R78, R15.reuse, 0x2, R28 ;  /* 0x000000020f4e7825 */ /* 0x040fe400078e021c */
[----:B------:R-:W5:Y:S02]  /*15a0*/  LDG.E.U16 R76, desc[UR10][R76.64] ;  /* 0x0000000a4c4c7981 */ /* 0x000f64000c1e1500 */
[C---:B-1----:R-:W-:Y:S02]  /*15b0*/  IMAD.WIDE R100, R15.reuse, 0x2, R44 ;  /* 0x000000020f647825 */ /* 0x042fe400078e022c */
[----:B------:R-:W5:Y:S02]  /*15c0*/  LDG.E.U16 R78, desc[UR10][R78.64] ;  /* 0x0000000a4e4e7981 */ /* 0x000f64000c1e1500 */
[----:B------:R-:W-:-:S02]  /*15d0*/  IMAD.WIDE R96, R15, 0x2, R36 ;  /* 0x000000020f607825 */ /* 0x000fc400078e0224 */
[----:B------:R-:W5:Y:S04]  /*15e0*/  LDG.E.U16 R100, desc[UR10][R100.64] ;  /* 0x0000000a64647981 */ /* 0x000f68000c1e1500 */
[----:B------:R-:W5:Y:S01]  /*15f0*/  LDG.E.U16 R102, desc[UR10][R96.64] ;  /* 0x0000000a60667981 */ /* 0x000f62000c1e1500 */
[----:B------:R-:W-:Y:S06]  /*1600*/  BAR.SYNC.DEFER_BLOCKING 0x0 ;  /* 0x0000000000007b1d */ /* 0x000fec0000010000 */
[----:B--2---:R-:W-:Y:S04]  /*1610*/  STS.U16 [R5+UR6+0x2000], R114 ;  /* 0x0020007205007988 */ /* 0x004fe80008000406 */
[----:B----4-:R-:W-:Y:S04]  /*1620*/  STS.U16 [R5+UR6+0x2800], R118 ;  /* 0x0028007605007988 */ /* 0x010fe80008000406 */
[----:B---3--:R-:W-:Y:S04]  /*1630*/  STS.U16 [R5+UR6+0x3000], R104 ;  /* 0x0030006805007988 */ /* 0x008fe80008000406 */
        /* <DEDUP_REMOVED lines=12> */
[----:B------:R-:W-:Y:S01]  /*1700*/  STS.U16 [R21+UR6+0x3e00], R100 ;  /* 0x003e006415007988 */ /* 0x000fe20008000406 */
[----:B------:R-:W-:Y:S06]  /*1710*/  BAR.SYNC.DEFER_BLOCKING 0x0 ;  /* 0x0000000000007b1d */ /* 0x000fec0000010000 */
[----:B------:R-:W-:Y:S04]  /*1720*/  LDSM.16.MT88.4 R116, [R0+UR6] ;  /* 0x000000060074783b */ /* 0x000fe80008004200 */
[----:B------:R-:W0:Y:S04]  /*1730*/  LDSM.16.M88.4 R104, [R2+UR6+0x2000] ;  /* 0x002000060268783b */ /* 0x000e280008000200 */
[----:B------:R-:W1:Y:S04]  /*1740*/  LDSM.16.MT88.4 R112, [R23+UR6] ;  /* 0x000000061770783b */ /* 0x000e680008004200 */
[----:B------:R-:W2:Y:S04]  /*1750*/  LDSM.16.MT88.4 R96, [R0+UR6+0x400] ;  /* 0x000400060060783b */ /* 0x000ea80008004200 */
[----:B------:R-:W3:Y:S04]  /*1760*/  LDSM.16.MT88.4 R108, [R23+UR6+0x400] ;  /* 0x00040006176c783b */ /* 0x000ee80008004200 */
[----:B------:R-:W-:Y:S04]  /*1770*/  LDSM.16.MT88.4 R120, [R0+UR6+0x800] ;  /* 0x000800060078783b */ /* 0x000fe80008004200 */
[----:B------:R-:W4:Y:S04]  /*1780*/  LDSM.16.M88.4 R76, [R24+UR6+0x2000] ;  /* 0x00200006184c783b */ /* 0x000f280008000200 */
[----:B------:R-:W5:Y:S01]  /*1790*/  LDSM.16.MT88.4 R100, [R23+UR6+0x800] ;  /* 0x000800061764783b */ /* 0x000f620008004200 */
[-C--:B0-----:R-:W-:Y:S08]  /*17a0*/  HMMA.16816.F32 R116, R116, R104.reuse, RZ ;  /* 0x000000687474723c */ /* 0x081ff000000018ff */
[----:B-1----:R-:W-:-:S12]  /*17b0*/  HMMA.16816.F32 R112, R112, R104, RZ ;  /* 0x000000687070723c */ /* 0x002fd800000018ff */
[-C--:B--2---:R-:W-:Y:S01]  /*17c0*/  HMMA.16816.F32 R96, R96, R106.reuse, R116 ;  /* 0x0000006a6060723c */ /* 0x084fe20000001874 */
[----:B------:R-:W0:Y:S07]  /*17d0*/  LDSM.16.MT88.4 R116, [R0+UR6+0xc00] ;  /* 0x000c00060074783b */ /* 0x000e2e0008004200 */
[----:B---3--:R-:W-:Y:S01]  /*17e0*/  HMMA.16816.F32 R104, R108, R106, R112 ;  /* 0x0000006a6c68723c */ /* 0x008fe20000001870 */
[----:B------:R-:W1:Y:S04]  /*17f0*/  LDSM.16.MT88.4 R112, [R23+UR6+0xc00] ;  /* 0x000c00061770783b */ /* 0x000e680008004200 */
[----:B------:R-:W-:Y:S07]  /*1800*/  LDSM.16.MT88.4 R108, [R0+UR6+0x1000] ;  /* 0x00100006006c783b */ /* 0x000fee0008004200 */
[-C--:B----4-:R-:W-:Y:S01]  /*1810*/  HMMA.16816.F32 R120, R120, R76.reuse, R96 ;  /* 0x0000004c7878723c */ /* 0x090fe20000001860 */
[----:B------:R-:W2:Y:S07]  /*1820*/  LDSM.16.M88.4 R96, [R2+UR6+0x2080] ;  /* 0x002080060260783b */ /* 0x000eae0008000200 */
[----:B-----5:R-:W-:Y:S01]  /*1830*/  HMMA.16816.F32 R100, R100, R76, R104 ;  /* 0x0000004c6464723c */ /* 0x020fe20000001868 */
[----:B------:R-:W3:Y:S11]  /*1840*/  LDSM.16.MT88.4 R104, [R23+UR6+0x1000] ;  /* 0x001000061768783b */ /* 0x000ef60008004200 */
[-C--:B0-----:R-:W-:Y:S01]  /*1850*/  HMMA.16816.F32 R116, R116, R78.reuse, R120 ;  /* 0x0000004e7474723c */ /* 0x081fe20000001878 */
[----:B------:R-:W0:Y:S07]  /*1860*/  LDSM.16.MT88.4 R120, [R0+UR6+0x1400] ;  /* 0x001400060078783b */ /* 0x000e2e0008004200 */
[----:B-1----:R-:W-:Y:S01]  /*1870*/  HMMA.16816.F32 R100, R112, R78, R100 ;  /* 0x0000004e7064723c */ /* 0x002fe20000001864 */
[----:B------:R-:W1:Y:S04]  /*1880*/  LDSM.16.MT88.4 R76, [R23+UR6+0x1400] ;  /* 0x00140006174c783b */ /* 0x000e680008004200 */
[----:B------:R-:W-:Y:S07]  /*1890*/  LDSM.16.M88.4 R112, [R24+UR6+0x2080] ;  /* 0x002080061870783b */ /* 0x000fee0008000200 */
[-C--:B--2---:R-:W-:Y:S01]  /*18a0*/  HMMA.16816.F32 R116, R108, R96.reuse, R116 ;  /* 0x000000606c74723c */ /* 0x084fe20000001874 */
[----:B------:R-:W2:Y:S07]  /*18b0*/  LDSM.16.MT88.4 R108, [R0+UR6+0x1800] ;  /* 0x00180006006c783b */ /* 0x000eae0008004200 */
[----:B---3--:R-:W-:Y:S01]  /*18c0*/  HMMA.16816.F32 R100, R104, R96, R100 ;  /* 0x000000606864723c */ /* 0x008fe20000001864 */
[----:B------:R-:W3:Y:S11]  /*18d0*/  LDSM.16.MT88.4 R104, [R23+UR6+0x1800] ;  /* 0x001800061768783b */ /* 0x000ef60008004200 */
[-C--:B0-----:R-:W-:Y:S01]  /*18e0*/  HMMA.16816.F32 R116, R120, R98.reuse, R116 ;  /* 0x000000627874723c */ /* 0x081fe20000001874 */
[----:B------:R-:W0:Y:S07]  /*18f0*/  LDSM.16.MT88.4 R120, [R0+UR6+0x1c00] ;  /* 0x001c00060078783b */ /* 0x000e2e0008004200 */
[----:B-1----:R-:W-:Y:S01]  /*1900*/  HMMA.16816.F32 R76, R76, R98, R100 ;  /* 0x000000624c4c723c */ /* 0x002fe20000001864 */
[----:B------:R-:W1:Y:S11]  /*1910*/  LDSM.16.MT88.4 R96, [R23+UR6+0x1c00] ;  /* 0x001c00061760783b */ /* 0x000e760008004200 */
[-C--:B--2---:R-:W-:Y:S01]  /*1920*/  HMMA.16816.F32 R108, R108, R112.reuse, R116 ;  /* 0x000000706c6c723c */ /* 0x084fe20000001874 */
[----:B------:R-:W-:Y:S07]  /*1930*/  BAR.SYNC.DEFER_BLOCKING 0x0 ;  /* 0x0000000000007b1d */ /* 0x000fee0000010000 */
[----:B---3--:R-:W-:-:S12]  /*1940*/  HMMA.16816.F32 R76, R104, R112, R76 ;  /* 0x00000070684c723c */ /* 0x008fd8000000184c */
[-C--:B0-----:R-:W-:Y:S08]  /*1950*/  HMMA.16816.F32 R108, R120, R114.reuse, R108 ;  /* 0x00000072786c723c */ /* 0x081ff0000000186c */
[----:B-1----:R-:W-:Y:S11]  /*1960*/  HMMA.16816.F32 R76, R96, R114, R76 ;  /* 0x00000072604c723c */ /* 0x002ff6000000184c */
[----:B------:R-:W-:Y:S01]  /*1970*/  FMUL R96, R108, UR9 ;  /* 0x000000096c607c20 */ /* 0x000fe20008400000 */
[----:B------:R-:W-:Y:S01]  /*1980*/  FMUL R97, R109, UR9 ;  /* 0x000000096d617c20 */ /* 0x000fe20008400000 */
[----:B------:R-:W-:Y:S01]  /*1990*/  FMUL R98, R110, UR9 ;  /* 0x000000096e627c20 */ /* 0x000fe20008400000 */
[----:B------:R-:W-:-:S05]  /*19a0*/  FMUL R99, R111, UR9 ;  /* 0x000000096f637c20 */ /* 0x000fca0008400000 */
[----:B------:R-:W-:Y:S01]  /*19b0*/  FMUL R100, R76, UR9 ;  /* 0x000000094c647c20 */ /* 0x000fe20008400000 */
[----:B------:R-:W-:Y:S01]  /*19c0*/  FMUL R101, R77, UR9 ;  /* 0x000000094d657c20 */ /* 0x000fe20008400000 */
[----:B------:R-:W-:Y:S01]  /*19d0*/  FMUL R102, R78, UR9 ;  /* 0x000000094e667c20 */ /* 0x000fe20008400000 */
[----:B------:R-:W-:Y:S01]  /*19e0*/  FMUL R103, R79, UR9 ;  /* 0x000000094f677c20 */ /* 0x000fe20008400000 */
[----:B------:R-:W-:Y:S02]  /*19f0*/  FMNMX R96, R96, R97, !PT ;  /* 0x0000006160607209 */ /* 0x000fe40007800000 */
[----:B------:R-:W-:Y:S02]  /*1a00*/  FMNMX R98, R98, R99, !PT ;  /* 0x0000006362627209 */ /* 0x000fe40007800000 */
[----:B------:R-:W-:Y:S02]  /*1a10*/  FMNMX R100, R100, R101, !PT ;  /* 0x0000006564647209 */ /* 0x000fe40007800000 */
[----:B------:R-:W-:Y:S01]  /*1a20*/  FMNMX R102, R102, R103, !PT ;  /* 0x0000006766667209 */ /* 0x000fe20007800000 */
[----:B------:R-:W0:Y:S04]  /*1a30*/  SHFL.BFLY PT, R97, R96, 0x2, 0x1f ;  /* 0x0c401f0060617f89 */ /* 0x000e2800000e0000 */
[----:B------:R-:W1:Y:S04]  /*1a40*/  SHFL.BFLY PT, R99, R98, 0x2, 0x1f ;  /* 0x0c401f0062637f89 */ /* 0x000e6800000e0000 */
[----:B------:R-:W2:Y:S04]  /*1a50*/  SHFL.BFLY PT, R101, R100, 0x2, 0x1f ;  /* 0x0c401f0064657f89 */ /* 0x000ea800000e0000 */
[----:B------:R-:W3:Y:S01]  /*1a60*/  SHFL.BFLY PT, R103, R102, 0x2, 0x1f ;  /* 0x0c401f0066677f89 */ /* 0x000ee200000e0000 */
[----:B0-----:R-:W-:-:S02]  /*1a70*/  FMNMX R97, R96, R97, !PT ;  /* 0x0000006160617209 */ /* 0x001fc40007800000 */
[----:B-1----:R-:W-:Y:S02]  /*1a80*/  FMNMX R99, R98, R99, !PT ;  /* 0x0000006362637209 */ /* 0x002fe40007800000 */
[----:B--2---:R-:W-:Y:S02]  /*1a90*/  FMNMX R101, R100, R101, !PT ;  /* 0x0000006564657209 */ /* 0x004fe40007800000 */
[----:B---3--:R-:W-:Y:S01]  /*1aa0*/  FMNMX R103, R102, R103, !PT ;  /* 0x0000006766677209 */ /* 0x008fe20007800000 */
        /* <DEDUP_REMOVED lines=8> */
[----:B------:R-:W-:Y:S04]  /*1b30*/  @P0 STS [R17+0x2000], R104 ;  /* 0x0020006811000388 */ /* 0x000fe80000000800 */
[----:B------:R-:W-:Y:S04]  /*1b40*/  @P0 STS [R17+0x2080], R106 ;  /* 0x0020806a11000388 */ /* 0x000fe80000000800 */
[----:B------:R-:W-:Y:S04]  /*1b50*/  @P0 STS [R17+0x2100], R112 ;  /* 0x0021007011000388 */ /* 0x000fe80000000800 */
[----:B------:R-:W-:Y:S01]  /*1b60*/  @P0 STS [R17+0x2180], R96 ;  /* 0x0021806011000388 */ /* 0x000fe20000000800 */
[----:B------:R-:W-:Y:S06]  /*1b70*/  BAR.SYNC.DEFER_BLOCKING 0x0 ;  /* 0x0000000000007b1d */ /* 0x000fec0000010000 */
[----:B------:R-:W0:Y:S04]  /*1b80*/  @!P2 LDS R25, [R13+0x2000] ;  /* 0x002000000d19a984 */ /* 0x000e280000000800 */
[----:B0-----:R-:W0:Y:S02]  /*1b90*/  SHFL.BFLY PT, R98, R25, 0x2, 0x1f ;  /* 0x0c401f0019627f89 */ /* 0x001e2400000e0000 */
[----:B0-----:R-:W-:-:S05]  /*1ba0*/  FMNMX R98, R25, R98, !PT ;  /* 0x0000006219627209 */ /* 0x001fca0007800000 */
[----:B------:R-:W0:Y:S02]  /*1bb0*/  SHFL.BFLY PT, R97, R98, 0x1, 0x1f ;  /* 0x0c201f0062617f89 */ /* 0x000e2400000e0000 */
[----:B0-----:R-:W-:-:S05]  /*1bc0*/  FMNMX R100, R98, R97, !PT ;  /* 0x0000006162647209 */ /* 0x001fca0007800000 */
[----:B------:R-:W-:Y:S01]  /*1bd0*/  @P0 STS [R13+0x2000], R100 ;  /* 0x002000640d000388 */ /* 0x000fe20000000800 */
[----:B------:R-:W-:Y:S06]  /*1be0*/  BAR.SYNC.DEFER_BLOCKING 0x0 ;  /* 0x0000000000007b1d */ /* 0x000fec0000010000 */
[----:B------:R-:W0:Y:S04]  /*1bf0*/  LDS R113, [R14+0x2000] ;  /* 0x002000000e717984 */ /* 0x000e280000000800 */
[----:B------:R-:W1:Y:S04]  /*1c00*/  LDS R112, [R14+0x2080] ;  /* 0x002080000e707984 */ /* 0x000e680000000800 */
[----:B------:R-:W2:Y:S04]  /*1c10*/  LDS R115, [R14+0x2100] ;  /* 0x002100000e737984 */ /* 0x000ea80000000800 */
[----:B------:R-:W3:Y:S01]  /*1c20*/  LDS R114, [R14+0x2180] ;  /* 0x002180000e727984 */ /* 0x000ee20000000800 */
[----:B0-----:R-:W-:-:S02]  /*1c30*/  FMNMX R113, R113, R136, !PT ;  /* 0x0000008871717209 */ /* 0x001fc40007800000 */
[----:B-1----:R-:W-:Y:S02]  /*1c40*/  FMNMX R112, R112, R131, !PT ;  /* 0x0000008370707209 */ /* 0x002fe40007800000 */
[----:B--2---:R-:W-:Y:S02]  /*1c50*/  FMNMX R115, R115, R130, !PT ;  /* 0x0000008273737209 */ /* 0x004fe40007800000 */
[----:B---3--:R-:W-:Y:S01]  /*1c60*/  FMNMX R114, R114, R27, !PT ;  /* 0x0000001b72727209 */ /* 0x008fe20007800000 */
[--C-:B------:R-:W-:Y:S01]  /*1c70*/  FFMA R108, R108, UR9, -R113.reuse ;  /* 0x000000096c6c7c23 */ /* 0x100fe20008000871 */
[----:B------:R-:W-:Y:S01]  /*1c80*/  FFMA R109, R109, UR9, -R113 ;  /* 0x000000096d6d7c23 */ /* 0x000fe20008000871 */
[--C-:B------:R-:W-:Y:S01]  /*1c90*/  FFMA R110, R110, UR9, -R112.reuse ;  /* 0x000000096e6e7c23 */ /* 0x100fe20008000870 */
[----:B------:R-:W-:Y:S01]  /*1ca0*/  FFMA R111, R111, UR9, -R112 ;  /* 0x000000096f6f7c23 */ /* 0x000fe20008000870 */
[--C-:B------:R-:W-:Y:S01]  /*1cb0*/  FFMA R76, R76, UR9, -R115.reuse ;  /* 0x000000094c4c7c23 */ /* 0x100fe20008000873 */
[----:B------:R-:W-:Y:S01]  /*1cc0*/  FFMA R77, R77, UR9, -R115 ;  /* 0x000000094d4d7c23 */ /* 0x000fe20008000873 */
[--C-:B------:R-:W-:Y:S01]  /*1cd0*/  FFMA R78, R78, UR9, -R114.reuse ;  /* 0x000000094e4e7c23 */ /* 0x100fe20008000872 */
[----:B------:R-:W-:Y:S01]  /*1ce0*/  FFMA R79, R79, UR9, -R114 ;  /* 0x000000094f4f7c23 */ /* 0x000fe20008000872 */
[----:B------:R-:W-:Y:S01]  /*1cf0*/  FMUL R108, R108, 1.4426950216293334961 ;  /* 0x3fb8aa3b6c6c7820 */ /* 0x000fe20000400000 */
[----:B------:R-:W-:Y:S01]  /*1d00*/  FMUL R109, R109, 1.4426950216293334961 ;  /* 0x3fb8aa3b6d6d7820 */ /* 0x000fe20000400000 */
[----:B------:R-:W-:Y:S01]  /*1d10*/  FMUL R110, R110, 1.4426950216293334961 ;  /* 0x3fb8aa3b6e6e7820 */ /* 0x000fe20000400000 */
[----:B------:R-:W-:Y:S01]  /*1d20*/  FMUL R111, R111, 1.4426950216293334961 ;  /* 0x3fb8aa3b6f6f7820 */ /* 0x000fe20000400000 */
[----:B------:R-:W-:Y:S01]  /*1d30*/  FMUL R76, R76, 1.4426950216293334961 ;  /* 0x3fb8aa3b4c4c7820 */ /* 0x000fe20000400000 */
[----:B------:R-:W-:Y:S01]  /*1d40*/  FMUL R77, R77, 1.4426950216293334961 ;  /* 0x3fb8aa3b4d4d7820 */ /* 0x000fe20000400000 */
[----:B------:R-:W-:Y:S01]  /*1d50*/  FMUL R78, R78, 1.4426950216293334961 ;  /* 0x3fb8aa3b4e4e7820 */ /* 0x000fe20000400000 */
[----:B------:R-:W-:Y:S01]  /*1d60*/  FMUL R79, R79, 1.4426950216293334961 ;  /* 0x3fb8aa3b4f4f7820 */ /* 0x000fe20000400000 */
[----:B------:R-:W-:Y:S08]  /*1d70*/  MUFU.EX2 R120, R108 ;  /* 0x0000006c00787308 */ /* 0x000ff00000000800 */
[----:B------:R-:W0:Y:S08]  /*1d80*/  MUFU.EX2 R163, R109 ;  /* 0x0000006d00a37308 */ /* 0x000e300000000800 */
[----:B------:R-:W-:Y:S08]  /*1d90*/  MUFU.EX2 R122, R110 ;  /* 0x0000006e007a7308 */ /* 0x000ff00000000800 */
[----:B------:R-:W1:Y:S08]  /*1da0*/  MUFU.EX2 R165, R111 ;  /* 0x0000006f00a57308 */ /* 0x000e700000000800 */
[----:B------:R-:W-:Y:S08]  /*1db0*/  MUFU.EX2 R148, R76 ;  /* 0x0000004c00947308 */ /* 0x000ff00000000800 */
[----:B------:R-:W2:Y:S08]  /*1dc0*/  MUFU.EX2 R167, R77 ;  /* 0x0000004d00a77308 */ /* 0x000eb00000000800 */
[----:B------:R-:W-:Y:S08]  /*1dd0*/  MUFU.EX2 R150, R78 ;  /* 0x0000004e00967308 */ /* 0x000ff00000000800 */
[----:B------:R-:W3:Y:S01]  /*1de0*/  MUFU.EX2 R169, R79 ;  /* 0x0000004f00a97308 */ /* 0x000ee20000000800 */
[----:B0-----:R-:W-:Y:S01]  /*1df0*/  FADD R96, R120, R163 ;  /* 0x000000a378607221 */ /* 0x001fe20000000000 */
[----:B-1----:R-:W-:Y:S01]  /*1e00*/  FADD R97, R122, R165 ;  /* 0x000000a57a617221 */ /* 0x002fe20000000000 */
[----:B--2---:R-:W-:-:S03]  /*1e10*/  FADD R76, R148, R167 ;  /* 0x000000a7944c7221 */ /* 0x004fc60000000000 */
[----:B------:R-:W0:Y:S04]  /*1e20*/  SHFL.BFLY PT, R99, R96, 0x2, 0x1f ;  /* 0x0c401f0060637f89 */ /* 0x000e2800000e0000 */
[----:B------:R-:W1:Y:S01]  /*1e30*/  SHFL.BFLY PT, R100, R97, 0x2, 0x1f ;  /* 0x0c401f0061647f89 */ /* 0x000e6200000e0000 */
[----:B---3--:R-:W-:-:S03]  /*1e40*/  FADD R98, R150, R169 ;  /* 0x000000a996627221 */ /* 0x008fc60000000000 */
[----:B------:R-:W2:Y:S04]  /*1e50*/  SHFL.BFLY PT, R77, R76, 0x2, 0x1f ;  /* 0x0c401f004c4d7f89 */ /* 0x000ea800000e0000 */
[----:B------:R-:W3:Y:S01]  /*1e60*/  SHFL.BFLY PT, R101, R98, 0x2, 0x1f ;  /* 0x0c401f0062657f89 */ /* 0x000ee200000e0000 */
[----:B0-----:R-:W-:Y:S01]  /*1e70*/  FADD R99, R96, R99 ;  /* 0x0000006360637221 */ /* 0x001fe20000000000 */
[----:B-1----:R-:W-:-:S04]  /*1e80*/  FADD R100, R97, R100 ;  /* 0x0000006461647221 */ /* 0x002fc80000000000 */
[----:B------:R-:W0:Y:S01]  /*1e90*/  SHFL.BFLY PT, R78, R99, 0x1, 0x1f ;  /* 0x0c201f00634e7f89 */ /* 0x000e2200000e0000 */
[----:B--2---:R-:W-:Y:S01]  /*1ea0*/  FADD R79, R76, R77 ;  /* 0x0000004d4c4f7221 */ /* 0x004fe20000000000 */
[----:B---3--:R-:W-:Y:S02]  /*1eb0*/  FADD R101, R98, R101 ;  /* 0x0000006562657221 */ /* 0x008fe40000000000 */
[----:B------:R-:W1:Y:S04]  /*1ec0*/  SHFL.BFLY PT, R77, R100, 0x1, 0x1f ;  /* 0x0c201f00644d7f89 */ /* 0x000e6800000e0000 */
[----:B------:R-:W2:Y:S04]  /*1ed0*/  SHFL.BFLY PT, R102, R79, 0x1, 0x1f ;  /* 0x0c201f004f667f89 */ /* 0x000ea800000e0000 */
[----:B------:R-:W3:Y:S01]  /*1ee0*/  SHFL.BFLY PT, R96, R101, 0x1, 0x1f ;  /* 0x0c201f0065607f89 */ /* 0x000ee200000e0000 */
[----:B0-----:R-:W-:Y:S01]  /*1ef0*/  FADD R78, R99, R78 ;  /* 0x0000004e634e7221 */ /* 0x001fe20000000000 */
[----:B------:R-:W-:Y:S01]  /*1f00*/  BAR.SYNC.DEFER_BLOCKING 0x0 ;  /* 0x0000000000007b1d */ /* 0x000fe20000010000 */
[----:B-1----:R-:W-:Y:S01]  /*1f10*/  FADD R104, R100, R77 ;  /* 0x0000004d64687221 */ /* 0x002fe20000000000 */
[----:B--2---:R-:W-:Y:S01]  /*1f20*/  FADD R102, R79, R102 ;  /* 0x000000664f667221 */ /* 0x004fe20000000000 */
[----:B---3--:R-:W-:-:S03]  /*1f30*/  FADD R98, R101, R96 ;  /* 0x0000006065627221 */ /* 0x008fc60000000000 */
[----:B------:R-:W-:Y:S04]  /*1f40*/  @P0 STS [R17+0x2000], R78 ;  /* 0x0020004e11000388 */ /* 0x000fe80000000800 */
[----:B------:R-:W-:Y:S04]  /*1f50*/  @P0 STS [R17+0x2080], R104 ;  /* 0x0020806811000388 */ /* 0x000fe80000000800 */
[----:B------:R-:W-:Y:S04]  /*1f60*/  @P0 STS [R17+0x2100], R102 ;  /* 0x0021006611000388 */ /* 0x000fe80000000800 */
[----:B------:R-:W-:Y:S01]  /*1f70*/  @P0 STS [R17+0x2180], R98 ;  /* 0x0021806211000388 */ /* 0x000fe20000000800 */
[----:B------:R-:W-:Y:S06]  /*1f80*/  BAR.SYNC.DEFER_BLOCKING 0x0 ;  /* 0x0000000000007b1d */ /* 0x000fec0000010000 */
[----:B------:R-:W0:Y:S04]  /*1f90*/  @!P2 LDS R26, [R13+0x2000] ;  /* 0x002000000d1aa984 */ /* 0x000e280000000800 */
[----:B0-----:R-:W0:Y:S02]  /*1fa0*/  SHFL.BFLY PT, R77, R26, 0x2, 0x1f ;  /* 0x0c401f001a4d7f89 */ /* 0x001e2400000e0000 */
[----:B0-----:R-:W-:-:S05]  /*1fb0*/  FADD R100, R26, R77 ;  /* 0x0000004d1a647221 */ /* 0x001fca0000000000 */
[----:B------:R-:W0:Y:S02]  /*1fc0*/  SHFL.BFLY PT, R77, R100, 0x1, 0x1f ;  /* 0x0c201f00644d7f89 */ /* 0x000e2400000e0000 */
[----:B0-----:R-:W-:-:S05]  /*1fd0*/  FADD R108, R100, R77 ;  /* 0x0000004d646c7221 */ /* 0x001fca0000000000 */
[----:B------:R0:W-:Y:S01]  /*1fe0*/  @P0 STS [R13+0x2000], R108 ;  /* 0x0020006c0d000388 */ /* 0x0001e20000000800 */
[----:B------:R-:W-:Y:S01]  /*1ff0*/  BAR.SYNC.DEFER_BLOCKING 0x0 ;  /* 0x0000000000007b1d */ /* 0x000fe20000010000 */
[----:B------:R-:W-:-:S04]  /*2000*/  IMAD.WIDE R96, R16, 0x2, R50 ;  /* 0x0000000210607825 */ /* 0x000fc800078e0232 */
[----:B------:R-:W-:-:S04]  /*2010*/  IMAD.WIDE R98, R16, 0x2, R52 ;  /* 0x0000000210627825 */ /* 0x000fc800078e0234 */
[----:B------:R-:W-:-:S04]  /*2020*/  IMAD.WIDE R76, R16, 0x2, R46 ;  /* 0x00000002104c7825 */ /* 0x000fc800078e022e */
[----:B------:R-:W-:-:S04]  /*2030*/  IMAD.WIDE R78, R16, 0x2, R48 ;  /* 0x00000002104e7825 */ /* 0x000fc800078e0230 */
[----:B------:R-:W-:-:S04]  /*2040*/  IMAD.WIDE R100, R16, 0x2, R54 ;  /* 0x0000000210647825 */ /* 0x000fc800078e0236 */
[C---:B------:R-:W-:Y:S01]  /*2050*/  IMAD.WIDE R102, R16.reuse, 0x2, R56 ;  /* 0x0000000210667825 */ /* 0x040fe200078e0238 */
[----:B------:R1:W2:Y:S03]  /*2060*/  LDG.E.U16 R137, desc[UR10][R96.64] ;  /* 0x0000000a60897981 */ /* 0x0002a6000c1e1500 */
[C---:B------:R-:W-:Y:S01]  /*2070*/  IMAD.WIDE R104, R16.reuse, 0x2, R58 ;  /* 0x0000000210687825 */ /* 0x040fe200078e023a */
[----:B------:R3:W4:Y:S03]  /*2080*/  LDG.E.U16 R149, desc[UR10][R98.64] ;  /* 0x0000000a62957981 */ /* 0x000726000c1e1500 */
[C---:B------:R-:W-:Y:S01]  /*2090*/  IMAD.WIDE R106, R16.reuse, 0x2, R60 ;  /* 0x00000002106a7825 */ /* 0x040fe200078e023c */
[----:B------:R5:W4:Y:S03]  /*20a0*/  LDG.E.U16 R121, desc[UR10][R76.64] ;  /* 0x0000000a4c797981 */ /* 0x000b26000c1e1500 */
[C---:B0-----:R-:W-:Y:S01]  /*20b0*/  IMAD.WIDE R108, R16.reuse, 0x2, R68 ;  /* 0x00000002106c7825 */ /* 0x041fe200078e0244 */
[----:B------:R0:W4:Y:S03]  /*20c0*/  LDG.E.U16 R123, desc[UR10][R78.64] ;  /* 0x0000000a4e7b7981 */ /* 0x000126000c1e1500 */
[C---:B-1----:R-:W-:Y:S01]  /*20d0*/  IMAD.WIDE R96, R16.reuse, 0x2, R66 ;  /* 0x0000000210607825 */ /* 0x042fe200078e0242 */
[----:B------:R1:W4:Y:S03]  /*20e0*/  LDG.E.U16 R151, desc[UR10][R100.64] ;  /* 0x0000000a64977981 */ /* 0x000326000c1e1500 */
[C---:B------:R-:W-:Y:S01]  /*20f0*/  IMAD.WIDE R110, R16.reuse, 0x2, R70 ;  /* 0x00000002106e7825 */ /* 0x040fe200078e0246 */
[----:B------:R0:W4:Y:S03]  /*2100*/  LDG.E.U16 R153, desc[UR10][R102.64] ;  /* 0x0000000a66997981 */ /* 0x000126000c1e1500 */
[C---:B---3--:R-:W-:Y:S01]  /*2110*/  IMAD.WIDE R98, R16.reuse, 0x2, R72 ;  /* 0x0000000210627825 */ /* 0x048fe200078e0248 */
[----:B------:R-:W3:Y:S03]  /*2120*/  LDG.E.U16 R105, desc[UR10][R104.64] ;  /* 0x0000000a68697981 */ /* 0x000ee6000c1e1500 */
[C---:B-----5:R-:W-:Y:S01]  /*2130*/  IMAD.WIDE R76, R16.reuse, 0x2, R62 ;  /* 0x00000002104c7825 */ /* 0x060fe200078e023e */
[----:B------:R-:W5:Y:S03]  /*2140*/  LDG.E.U16 R107, desc[UR10][R106.64] ;  /* 0x0000000a6a6b7981 */ /* 0x000f66000c1e1500 */
[C---:B0-----:R-:W-:Y:S01]  /*2150*/  IMAD.WIDE R78, R16.reuse, 0x2, R64 ;  /* 0x00000002104e7825 */ /* 0x041fe200078e0240 */
[----:B------:R0:W5:Y:S03]  /*2160*/  LDG.E.U16 R155, desc[UR10][R76.64] ;  /* 0x0000000a4c9b7981 */ /* 0x000166000c1e1500 */
[C---:B-1----:R-:W-:Y:S01]  /*2170*/  IMAD.WIDE R100, R16.reuse, 0x2, R74 ;  /* 0x0000000210647825 */ /* 0x042fe200078e024a */
[----:B------:R1:W5:Y:S03]  /*2180*/  LDG.E.U16 R157, desc[UR10][R78.64] ;  /* 0x0000000a4e9d7981 */ /* 0x000366000c1e1500 */
[----:B------:R-:W-:Y:S01]  /*2190*/  IMAD.WIDE R102, R16, 0x2, R124 ;  /* 0x0000000210667825 */ /* 0x000fe200078e027c */
[----:B------:R0:W5:Y:S04]  /*21a0*/  LDG.E.U16 R97, desc[UR10][R96.64] ;  /* 0x0000000a60617981 */ /* 0x000168000c1e1500 */
[----:B------:R0:W5:Y:S04]  /*21b0*/  LDG.E.U16 R109, desc[UR10][R108.64] ;  /* 0x0000000a6c6d7981 */ /* 0x000168000c1e1500 */
[----:B------:R0:W5:Y:S04]  /*21c0*/  LDG.E.U16 R111, desc[UR10][R110.64] ;  /* 0x0000000a6e6f7981 */ /* 0x000168000c1e1500 */
[----:B------:R-:W5:Y:S04]  /*21d0*/  LDG.E.U16 R99, desc[UR10][R98.64] ;  /* 0x0000000a62637981 */ /* 0x000f68000c1e1500 */
[----:B------:R-:W5:Y:S04]  /*21e0*/  LDG.E.U16 R159, desc[UR10][R100.64] ;  /* 0x0000000a649f7981 */ /* 0x000f68000c1e1500 */
[----:B------:R-:W5:Y:S04]  /*21f0*/  LDG.E.U16 R161, desc[UR10][R102.64] ;  /* 0x0000000a66a17981 */ /* 0x000f68000c1e1500 */
[----:B------:R-:W-:Y:S04]  /*2200*/  LDS R118, [R14+0x2000] ;  /* 0x002000000e767984 */ /* 0x000fe80000000800 */
[----:B------:R-:W-:Y:S04]  /*2210*/  LDS R119, [R14+0x2080] ;  /* 0x002080000e777984 */ /* 0x000fe80000000800 */
[----:B------:R-:W-:Y:S04]  /*2220*/  LDS R116, [R14+0x2100] ;  /* 0x002100000e747984 */ /* 0x000fe80000000800 */
[----:B------:R-:W-:Y:S01]  /*2230*/  LDS R117, [R14+0x2180] ;  /* 0x002180000e757984 */ /* 0x000fe20000000800 */
[----:B------:R-:W-:Y:S01]  /*2240*/  BAR.SYNC.DEFER_BLOCKING 0x0 ;  /* 0x0000000000007b1d */ /* 0x000fe20000010000 */
[----:B0-----:R-:W-:-:S02]  /*2250*/  F2FP.F16.F32.PACK_AB R76, R163, R120 ;  /* 0x00000078a34c723e */ /* 0x001fc400000000ff */
[----:B------:R-:W-:Y:S02]  /*2260*/  F2FP.F16.F32.PACK_AB R77, R165, R122 ;  /* 0x0000007aa54d723e */ /* 0x000fe400000000ff */
[----:B-1----:R-:W-:Y:S02]  /*2270*/  F2FP.F16.F32.PACK_AB R78, R167, R148 ;  /* 0x00000094a74e723e */ /* 0x002fe400000000ff */
[----:B------:R-:W-:Y:S01]  /*2280*/  F2FP.F16.F32.PACK_AB R79, R169, R150 ;  /* 0x00000096a94f723e */ /* 0x000fe200000000ff */
[----:B------:R-:W-:Y:S01]  /*2290*/  FADD R96, -R113, R136 ;  /* 0x0000008871607221 */ /* 0x000fe20000000100 */
[----:B------:R-:W-:-:S04]  /*22a0*/  FADD R108, -R112, R131 ;  /* 0x00000083706c7221 */ /* 0x000fc80000000100 */
[----:B------:R-:W-:Y:S01]  /*22b0*/  FMUL R110, R108, 1.4426950216293334961 ;  /* 0x3fb8aa3b6c6e7820 */ /* 0x000fe20000400000 */
[----:B------:R-:W-:Y:S01]  /*22c0*/  FADD R108, -R115, R130 ;  /* 0x00000082736c7221 */ /* 0x000fe20000000100 */
[----:B------:R-:W-:-:S03]  /*22d0*/  FADD R27, -R114, R27 ;  /* 0x0000001b721b7221 */ /* 0x000fc60000000100 */
[----:B------:R-:W-:Y:S01]  /*22e0*/  FMUL R108, R108, 1.4426950216293334961 ;  /* 0x3fb8aa3b6c6c7820 */ /* 0x000fe20000400000 */
[----:B------:R-:W-:-:S03]  /*22f0*/  FMUL R27, R27, 1.4426950216293334961 ;  /* 0x3fb8aa3b1b1b7820 */ /* 0x000fc60000400000 */
[----:B------:R-:W0:Y:S02]  /*2300*/  MUFU.EX2 R122, R108 ;  /* 0x0000006c007a7308 */ /* 0x000e240000000800 */
[C---:B0-----:R-:W-:Y:S01]  /*2310*/  FMUL R84, R122.reuse, R84 ;  /* 0x000000547a547220 */ /* 0x041fe20000400000 */
[C---:B------:R-:W-:Y:S01]  /*2320*/  FMUL R85, R122.reuse, R85 ;  /* 0x000000557a557220 */ /* 0x040fe20000400000 */
[C---:B------:R-:W-:Y:S01]  /*2330*/  FMUL R80, R122.reuse, R80 ;  /* 0x000000507a507220 */ /* 0x040fe20000400000 */
[----:B------:R-:W-:Y:S01]  /*2340*/  FMUL R81, R122, R81 ;  /* 0x000000517a517220 */ /* 0x000fe20000400000 */
[----:B------:R-:W-:-:S04]  /*2350*/  UIADD3 UR4, UPT, UPT, UR4, 0x20, URZ ;  /* 0x0000002004047890 */ /* 0x000fc8000fffe0ff */
[----:B------:R-:W-:Y:S01]  /*2360*/  UISETP.GE.AND UP0, UPT, UR4, UR12, UPT ;  /* 0x0000000c0400728c */ /* 0x000fe2000bf06270 */
[----:B------:R-:W-:Y:S01]  /*2370*/  IMAD.MOV.U32 R136, RZ, RZ, R113 ;  /* 0x000000ffff887224 */ /* 0x000fe200078e0071 */
[----:B------:R-:W-:Y:S01]  /*2380*/  MOV R130, R115 ;  /* 0x0000007300827202 */ /* 0x000fe20000000f00 */
[----:B------:R-:W-:Y:S01]  /*2390*/  IMAD.MOV.U32 R131, RZ, RZ, R112 ;  /* 0x000000ffff837224 */ /* 0x000fe200078e0070 */
[----:B--2---:R-:W-:Y:S04]  /*23a0*/  STS.U16 [R8+UR6+0x2400], R137 ;  /* 0x0024008908007988 */ /* 0x004fe80008000406 */
[----:B----4-:R-:W-:Y:S04]  /*23b0*/  STS.U16 [R8+UR6+0x2600], R149 ;  /* 0x0026009508007988 */ /* 0x010fe80008000406 */
[----:B------:R-:W-:Y:S04]  /*23c0*/  STS.U16 [R8+UR6+0x2000], R121 ;  /* 0x0020007908007988 */ /* 0x000fe80008000406 */
[----:B------:R-:W-:Y:S04]  /*23d0*/  STS.U16 [R8+UR6+0x2200], R123 ;  /* 0x0022007b08007988 */ /* 0x000fe80008000406 */
[----:B------:R-:W-:Y:S04]  /*23e0*/  STS.U16 [R8+UR6+0x2800], R151 ;  /* 0x0028009708007988 */ /* 0x000fe80008000406 */
[----:B------:R-:W-:Y:S04]  /*23f0*/  STS.U16 [R8+UR6+0x2a00], R153 ;  /* 0x002a009908007988 */ /* 0x000fe80008000406 */
[----:B---3--:R-:W-:Y:S04]  /*2400*/  STS.U16 [R8+UR6+0x2c00], R105 ;  /* 0x002c006908007988 */ /* 0x008fe80008000406 */
[----:B-----5:R-:W-:Y:S04]  /*2410*/  STS.U16 [R8+UR6+0x2e00], R107 ;  /* 0x002e006b08007988 */ /* 0x020fe80008000406 */
[----:B------:R-:W-:Y:S04]  /*2420*/  STS.U16 [R8+UR6+0x3000], R155 ;  /* 0x0030009b08007988 */ /* 0x000fe80008000406 */
[----:B------:R-:W-:Y:S04]  /*2430*/  STS.U16 [R8+UR6+0x3200], R157 ;  /* 0x0032009d08007988 */ /* 0x000fe80008000406 */
[----:B------:R-:W-:Y:S04]  /*2440*/  STS.U16 [R8+UR6+0x3400], R97 ;  /* 0x0034006108007988 */ /* 0x000fe80008000406 */
[----:B------:R0:W-:Y:S04]  /*2450*/  STS.U16 [R8+UR6+0x3600], R109 ;  /* 0x0036006d08007988 */ /* 0x0001e80008000406 */
[----:B------:R-:W-:Y:S04]  /*2460*/  STS.U16 [R8+UR6+0x3800], R111 ;  /* 0x0038006f08007988 */ /* 0x000fe80008000406 */
[----:B------:R-:W-:Y:S04]  /*2470*/  STS.U16 [R8+UR6+0x3a00], R99 ;  /* 0x003a006308007988 */ /* 0x000fe80008000406 */
[----:B------:R-:W-:Y:S04]  /*2480*/  STS.U16 [R8+UR6+0x3c00], R159 ;  /* 0x003c009f08007988 */ /* 0x000fe80008000406 */
[----:B------:R-:W-:Y:S04]  /*2490*/  STS.U16 [R8+UR6+0x3e00], R161 ;  /* 0x003e00a108007988 */ /* 0x000fe80008000406 */
[----:B------:R-:W-:Y:S01]  /*24a0*/  STSM.16.M88.4 [R3+0x4000], R76 ;  /* 0x0040004c03007844 */ /* 0x000fe20000000200 */
[----:B------:R-:W-:Y:S01]  /*24b0*/  BAR.SYNC.DEFER_BLOCKING 0x0 ;  /* 0x0000000000007b1d */ /* 0x000fe20000010000 */
[----:B0-----:R-:W-:-:S05]  /*24c0*/  FMUL R109, R96, 1.4426950216293334961 ;  /* 0x3fb8aa3b606d7820 */ /* 0x001fca0000400000 */
[----:B------:R-:W0:Y:S01]  /*24d0*/  MUFU.EX2 R120, R109 ;  /* 0x0000006d00787308 */ /* 0x000e220000000800 */
[----:B------:R-:W-:Y:S04]  /*24e0*/  LDSM.16.M88.4 R104, [R18+UR6+0x4000] ;  /* 0x004000061268783b */ /* 0x000fe80008000200 */
[----:B------:R-:W1:Y:S04]  /*24f0*/  LDSM.16.M88.4 R100, [R4+0x2000] ;  /* 0x002000000464783b */ /* 0x000e680000000200 */
[----:B------:R-:W2:Y:S01]  /*2500*/  LDSM.16.M88.4 R96, [R4+0x3000] ;  /* 0x003000000460783b */ /* 0x000ea20000000200 */
[----:B------:R3:W4:Y:S03]  /*2510*/  MUFU.EX2 R121, R110 ;  /* 0x0000006e00797308 */ /* 0x0007260000000800 */
[----:B------:R-:W5:Y:S01]  /*2520*/  LDSM.16.M88.4 R76, [R18+UR6+0x4400] ;  /* 0x00440006124c783b */ /* 0x000f620008000200 */
[C---:B0-----:R-:W-:Y:S01]  /*2530*/  FMUL R88, R120.reuse, R88 ;  /* 0x0000005878587220 */ /* 0x041fe20000400000 */
[C---:B------:R-:W-:Y:S01]  /*2540*/  FMUL R89, R120.reuse, R89 ;  /* 0x0000005978597220 */ /* 0x040fe20000400000 */
[C---:B------:R-:W-:Y:S01]  /*2550*/  FMUL R92, R120.reuse, R92 ;  /* 0x0000005c785c7220 */ /* 0x040fe20000400000 */
[----:B------:R-:W-:Y:S01]  /*2560*/  FMUL R93, R120, R93 ;  /* 0x0000005d785d7220 */ /* 0x000fe20000400000 */
[----:B------:R0:W1:Y:S01]  /*2570*/  MUFU.EX2 R123, R27 ;  /* 0x0000001b007b7308 */ /* 0x0000620000000800 */
[----:B---3--:R-:W3:Y:S01]  /*2580*/  LDSM.16.M88.4 R108, [R22+UR6+0x4000] ;  /* 0x00400006166c783b */ /* 0x008ee20008000200 */
[C---:B----4-:R-:W-:Y:S01]  /*2590*/  FMUL R90, R121.reuse, R90 ;  /* 0x0000005a795a7220 */ /* 0x050fe20000400000 */
[C---:B------:R-:W-:Y:S01]  /*25a0*/  FMUL R91, R121.reuse, R91 ;  /* 0x0000005b795b7220 */ /* 0x040fe20000400000 */
[C---:B------:R-:W-:Y:S01]  /*25b0*/  FMUL R94, R121.reuse, R94 ;  /* 0x0000005e795e7220 */ /* 0x040fe20000400000 */
[----:B------:R-:W-:Y:S01]  /*25c0*/  FMUL R95, R121, R95 ;  /* 0x0000005f795f7220 */ /* 0x000fe20000400000 */
[----:B0-----:R-:W0:Y:S04]  /*25d0*/  LDC R27, c[0x0][0x3d4] ;  /* 0x0000f500ff1b7b82 */ /* 0x001e280000000800 */
[C---:B-1----:R-:W-:Y:S08]  /*25e0*/  HMMA.16816.F32 R88, R104.reuse, R100, R88 ;  /* 0x000000646858723c */ /* 0x042ff00000001858 */
[----:B--2---:R-:W-:Y:S01]  /*25f0*/  HMMA.16816.F32 R92, R104, R96, R92 ;  /* 0x00000060685c723c */ /* 0x004fe2000000185c */
[----:B------:R-:W1:Y:S01]  /*2600*/  LDSM.16.M88.4 R104, [R22+UR6+0x4400] ;  /* 0x004400061668783b */ /* 0x000e620008000200 */
[C---:B------:R-:W-:Y:S01]  /*2610*/  FMUL R86, R123.reuse, R86 ;  /* 0x000000567b567220 */ /* 0x040fe20000400000 */
[C---:B------:R-:W-:Y:S01]  /*2620*/  FMUL R87, R123.reuse, R87 ;  /* 0x000000577b577220 */ /* 0x040fe20000400000 */
[C---:B------:R-:W-:Y:S01]  /*2630*/  FMUL R82, R123.reuse, R82 ;  /* 0x000000527b527220 */ /* 0x040fe20000400000 */
[----:B------:R-:W-:-:S05]  /*2640*/  FMUL R83, R123, R83 ;  /* 0x000000537b537220 */ /* 0x000fca0000400000 */
[C---:B-----5:R-:W-:Y:S08]  /*2650*/  HMMA.16816.F32 R84, R76.reuse, R100, R84 ;  /* 0x000000644c54723c */ /* 0x060ff00000001854 */
[----:B------:R-:W-:Y:S01]  /*2660*/  HMMA.16816.F32 R76, R76, R96, R80 ;  /* 0x000000604c4c723c */ /* 0x000fe20000001850 */
[----:B------:R-:W2:Y:S07]  /*2670*/  LDC R96, c[0x0][0x3c4] ;  /* 0x0000f100ff607b82 */ /* 0x000eae0000000800 */
[C---:B---3--:R-:W-:Y:S08]  /*2680*/  HMMA.16816.F32 R88, R108.reuse, R102, R88 ;  /* 0x000000666c58723c */ /* 0x048ff00000001858 */
[----:B------:R-:W-:Y:S08]  /*2690*/  HMMA.16816.F32 R92, R108, R98, R92 ;  /* 0x000000626c5c723c */ /* 0x000ff0000000185c */
[C---:B-1----:R-:W-:Y:S08]  /*26a0*/  HMMA.16816.F32 R84, R104.reuse, R102, R84 ;  /* 0x000000666854723c */ /* 0x042ff00000001854 */
[----:B------:R-:W-:Y:S01]  /*26b0*/  HMMA.16816.F32 R80, R104, R98, R76 ;  /* 0x000000626850723c */ /* 0x000fe2000000184c */
[----:B0-----:R-:W-:-:S02]  /*26c0*/  IMAD R16, R27, 0x20, R16 ;  /* 0x000000201b107824 */ /* 0x001fc400078e0210 */
[----:B------:R-:W-:Y:S01]  /*26d0*/  FFMA2 R146, R146.F32x2.HI_LO, R120.F32x2.HI_LO, R118.F32x2.HI_LO ;  /* 0x0000007892927249 */ /* 0x000fe20000000076 */
[----:B--2---:R-:W-:Y:S01]  /*26e0*/  LEA R15, R96, R15, 0x5 ;  /* 0x0000000f600f7211 */ /* 0x004fe200078e28ff */
[----:B------:R-:W-:Y:S02]  /*26f0*/  FFMA2 R144, R144.F32x2.HI_LO, R122.F32x2.HI_LO, R116.F32x2.HI_LO ;  /* 0x0000007a90907249 */ /* 0x000fe40000000074 */
[----:B------:R-:W-:Y:S01]  /*2700*/  IMAD.MOV.U32 R27, RZ, RZ, R114 ;  /* 0x000000ffff1b7224 */ /* 0x000fe200078e0072 */
[----:B------:R-:W-:-:S12]  /*2710*/  BRA.U !UP0, `(.L_x_1) ;  /* 0xffffffed08387547 */ /* 0x000fd8000b83ffff */
.L_x_0:
[C---:B------:R-:W-:Y:S01]  /*2720*/  FSETP.GT.AND P4, PT, |R147|.reuse, 8.50705917302346158658e+37, PT ;  /* 0x7e8000009300780b */ /* 0x040fe20003f84200 */
[C---:B------:R-:W-:Y:S01]  /*2730*/  FMUL R0, R147.reuse, 8388608 ;  /* 0x4b00000093007820 */ /* 0x040fe20000400000 */
[C---:B------:R-:W-:Y:S01]  /*2740*/  FSETP.GEU.AND P5, PT, |R147|.reuse, 1.175494350822287508e-38, PT ;  /* 0x008000009300780b */ /* 0x040fe20003fae200 */
[----:B------:R-:W-:Y:S01]  /*2750*/  IMAD.SHL.U32 R2, R12, 0x20, RZ ;  /* 0x000000200c027824 */ /* 0x000fe200078e00ff */
[----:B------:R-:W-:Y:S01]  /*2760*/  FSETP.GEU.AND P6, PT, R147, 1.175494350822287508e-38, PT ;  /* 0x008000009300780b */ /* 0x000fe20003fce000 */
[----:B------:R-:W-:Y:S01]  /*2770*/  IMAD.U32 R33, RZ, RZ, UR8 ;  /* 0x00000008ff217e24 */ /* 0x000fe2000f8e00ff */
[----:B------:R-:W-:Y:S01]  /*2780*/  FSETP.GT.AND P3, PT, |R146|, 8.50705917302346158658e+37, PT ;  /* 0x7e8000009200780b */ /* 0x000fe20003f64200 */
[----:B------:R-:W-:Y:S01]  /*2790*/  BAR.SYNC.DEFER_BLOCKING 0x0 ;  /* 0x0000000000007b1d */ /* 0x000fe20000010000 */
[----:B------:R-:W-:Y:S02]  /*27a0*/  FSEL R32, R0, R147, !P6 ;  /* 0x0000009300207208 */ /* 0x000fe40007000000 */
[----:B------:R-:W-:-:S02]  /*27b0*/  LOP3.LUT R0, R2, 0x60, RZ, 0xc0, !PT ;  /* 0x0000006002007812 */ /* 0x000fc400078ec0ff */
[C---:B------:R-:W-:Y:S01]  /*27c0*/  FSETP.GEU.AND P2, PT, |R146|.reuse, 1.175494350822287508e-38, PT ;  /* 0x008000009200780b */ /* 0x040fe20003f4e200 */
[----:B------:R-:W-:Y:S01]  /*27d0*/  @P4 FMUL R147, R147, 0.25 ;  /* 0x3e80000093934820 */ /* 0x000fe20000400000 */
[----:B------:R-:W-:Y:S01]  /*27e0*/  LEA R33, R33, R0, 0x3 ;  /* 0x0000000021217211 */ /* 0x000fe200078e18ff */
[C---:B------:R-:W-:Y:S01]  /*27f0*/  FMUL R0, R146.reuse, 8388608 ;  /* 0x4b00000092007820 */ /* 0x040fe20000400000 */
[----:B------:R-:W-:Y:S01]  /*2800*/  FSETP.GEU.AND P0, PT, R146, 1.175494350822287508e-38, PT ;  /* 0x008000009200780b */ /* 0x000fe20003f0e000 */
[----:B------:R-:W-:Y:S01]  /*2810*/  @!P5 FMUL R147, R147, 16777216 ;  /* 0x4b8000009393d820 */ /* 0x000fe20000400000 */
[----:B------:R-:W-:Y:S01]  /*2820*/  @P4 FMUL R95, R95, 0.25 ;  /* 0x3e8000005f5f4820 */ /* 0x000fe20000400000 */
[----:B------:R-:W-:Y:S01]  /*2830*/  @P4 FMUL R94, R94, 0.25 ;  /* 0x3e8000005e5e4820 */ /* 0x000fe20000400000 */
[----:B------:R-:W-:Y:S01]  /*2840*/  @P4 FMUL R91, R91, 0.25 ;  /* 0x3e8000005b5b4820 */ /* 0x000fe20000400000 */
[----:B------:R-:W0:Y:S01]  /*2850*/  MUFU.RCP R2, R147 ;  /* 0x0000009300027308 */ /* 0x000e220000001000 */
[----:B------:R-:W-:Y:S01]  /*2860*/  @P4 FMUL R90, R90, 0.25 ;  /* 0x3e8000005a5a4820 */ /* 0x000fe20000400000 */
[----:B------:R-:W-:Y:S01]  /*2870*/  @!P5 FMUL R95, R95, 16777216 ;  /* 0x4b8000005f5fd820 */ /* 0x000fe20000400000 */
[----:B------:R-:W-:Y:S01]  /*2880*/  @!P5 FMUL R94, R94, 16777216 ;  /* 0x4b8000005e5ed820 */ /* 0x000fe20000400000 */
[----:B------:R-:W-:Y:S01]  /*2890*/  @!P5 FMUL R91, R91, 16777216 ;  /* 0x4b8000005b5bd820 */ /* 0x000fe20000400000 */
[----:B------:R-:W-:Y:S01]  /*28a0*/  @!P5 FMUL R90, R90, 16777216 ;  /* 0x4b8000005a5ad820 */ /* 0x000fe20000400000 */
[----:B------:R-:W-:Y:S01]  /*28b0*/  FSEL R35, R0, R146, !P0 ;  /* 0x0000009200237208 */ /* 0x000fe20004000000 */
[----:B------:R-:W-:Y:S01]  /*28c0*/  @P3 FMUL R146, R146, 0.25 ;  /* 0x3e80000092923820 */ /* 0x000fe20000400000 */
[C---:B------:R-:W-:Y:S01]  /*28d0*/  FMUL R0, R145.reuse, 8388608 ;  /* 0x4b00000091007820 */ /* 0x040fe20000400000 */
[C---:B------:R-:W-:Y:S01]  /*28e0*/  FSETP.GEU.AND P4, PT, R145.reuse, 1.175494350822287508e-38, PT ;  /* 0x008000009100780b */ /* 0x040fe20003f8e000 */
[----:B------:R-:W-:Y:S01]  /*28f0*/  VIADD R3, R32, 0xc0cafb0d ;  /* 0xc0cafb0d20037836 */ /* 0x000fe20000000000 */
[----:B------:R-:W-:Y:S01]  /*2900*/  FSEL R4, RZ, -23, P6 ;  /* 0xc1b80000ff047808 */ /* 0x000fe20003000000 */
[----:B------:R-:W-:Y:S01]  /*2910*/  @!P2 FMUL R146, R146, 16777216 ;  /* 0x4b8000009292a820 */ /* 0x000fe20000400000 */
[----:B------:R-:W-:Y:S01]  /*2920*/  FSETP.GT.AND P6, PT, |R145|, 8.50705917302346158658e+37, PT ;  /* 0x7e8000009100780b */ /* 0x000fe20003fc4200 */
[----:B------:R-:W-:Y:S01]  /*2930*/  @P3 FMUL R93, R93, 0.25 ;  /* 0x3e8000005d5d3820 */ /* 0x000fe20000400000 */
[----:B------:R-:W-:Y:S01]  /*2940*/  FSEL R46, R0, R145, !P4 ;  /* 0x00000091002e7208 */ /* 0x000fe20006000000 */
[----:B------:R-:W1:Y:S01]  /*2950*/  MUFU.RCP R8, R146 ;  /* 0x0000009200087308 */ /* 0x000e620000001000 */
[C---:B0-----:R-:W-:Y:S01]  /*2960*/  FMUL R24, R2.reuse, R95 ;  /* 0x0000005f02187220 */ /* 0x041fe20000400000 */
[C---:B------:R-:W-:Y:S01]  /*2970*/  FMUL R25, R2.reuse, R94 ;  /* 0x0000005e02197220 */ /* 0x040fe20000400000 */
[C---:B------:R-:W-:Y:S01]  /*2980*/  FMUL R29, R2.reuse, R91 ;  /* 0x0000005b021d7220 */ /* 0x040fe20000400000 */
[----:B------:R-:W-:Y:S01]  /*2990*/  FMUL R28, R2, R90 ;  /* 0x0000005a021c7220 */ /* 0x000fe20000400000 */
[----:B------:R-:W-:Y:S01]  /*29a0*/  VIADD R2, R35, 0xc0cafb0d ;  /* 0xc0cafb0d23027836 */ /* 0x000fe20000000000 */
[----:B------:R-:W-:Y:S01]  /*29b0*/  FSETP.GEU.AND P5, PT, |R145|, 1.175494350822287508e-38, PT ;  /* 0x008000009100780b */ /* 0x000fe20003fae200 */
[----:B------:R-:W-:Y:S01]  /*29c0*/  @P3 FMUL R92, R92, 0.25 ;  /* 0x3e8000005c5c3820 */ /* 0x000fe20000400000 */
[----:B------:R-:W-:Y:S01]  /*29d0*/  FSEL R0, RZ, -23, P0 ;  /* 0xc1b80000ff007808 */ /* 0x000fe20000000000 */
[----:B------:R-:W-:Y:S01]  /*29e0*/  @P3 FMUL R89, R89, 0.25 ;  /* 0x3e80000059593820 */ /* 0x000fe20000400000 */
[----:B------:R-:W-:Y:S01]  /*29f0*/  LOP3.LUT R2, R2, 0xff800000, RZ, 0xc0, !PT ;  /* 0xff80000002027812 */ /* 0x000fe200078ec0ff */
[----:B------:R-:W-:Y:S01]  /*2a00*/  @P3 FMUL R88, R88, 0.25 ;  /* 0x3e80000058583820 */ /* 0x000fe20000400000 */
[----:B------:R-:W-:Y:S01]  /*2a10*/  LOP3.LUT R5, R3, 0xff800000, RZ, 0xc0, !PT ;  /* 0xff80000003057812 */ /* 0x000fe200078ec0ff */
[----:B------:R-:W-:Y:S01]  /*2a20*/  @!P2 FMUL R93, R93, 16777216 ;  /* 0x4b8000005d5da820 */ /* 0x000fe20000400000 */
[----:B------:R-:W-:Y:S01]  /*2a30*/  FSETP.GT.AND P0, PT, |R144|, 8.50705917302346158658e+37, PT ;  /* 0x7e8000009000780b */ /* 0x000fe20003f04200 */
[----:B------:R-:W-:Y:S01]  /*2a40*/  @!P2 FMUL R92, R92, 16777216 ;  /* 0x4b8000005c5ca820 */ /* 0x000fe20000400000 */
[----:B------:R-:W-:Y:S01]  /*2a50*/  I2FP.F32.S32 R3, R2 ;  /* 0x0000000200037245 */ /* 0x000fe20000201400 */
[----:B------:R-:W-:Y:S01]  /*2a60*/  @!P2 FMUL R89, R89, 16777216 ;  /* 0x4b8000005959a820 */ /* 0x000fe20000400000 */
[----:B------:R-:W-:Y:S01]  /*2a70*/  FSETP.GEU.AND P3, PT, |R144|, 1.175494350822287508e-38, PT ;  /* 0x008000009000780b */ /* 0x000fe20003f6e200 */
[----:B------:R-:W-:Y:S01]  /*2a80*/  @!P2 FMUL R88, R88, 16777216 ;  /* 0x4b8000005858a820 */ /* 0x000fe20000400000 */
[----:B------:R-:W-:Y:S01]  /*2a90*/  @P6 FMUL R145, R145, 0.25 ;  /* 0x3e80000091916820 */ /* 0x000fe20000400000 */
[----:B------:R-:W-:Y:S01]  /*2aa0*/  FFMA.FTZ R0, R3, 1.1920928955078125e-07, R0 ;  /* 0x3400000003007823 */ /* 0x000fe20000010000 */
[C---:B------:R-:W-:Y:S01]  /*2ab0*/  FMUL R3, R144.reuse, 8388608 ;  /* 0x4b00000090037820 */ /* 0x040fe20000400000 */
[----:B------:R-:W-:Y:S01]  /*2ac0*/  FSETP.GEU.AND P2, PT, R144, 1.175494350822287508e-38, PT ;  /* 0x008000009000780b */ /* 0x000fe20003f4e000 */
[----:B------:R-:W-:Y:S01]  /*2ad0*/  @!P5 FMUL R145, R145, 16777216 ;  /* 0x4b8000009191d820 */ /* 0x000fe20000400000 */
[----:B------:R-:W-:Y:S01]  /*2ae0*/  SHF.L.U32 R12, R12, 0x4, RZ ;  /* 0x000000040c0c7819 */ /* 0x000fe200000006ff */
[----:B-1----:R-:W-:Y:S01]  /*2af0*/  FMUL R26, R8, R93 ;  /* 0x0000005d081a7220 */ /* 0x002fe20000400000 */
[----:B------:R-:W-:Y:S01]  /*2b00*/  FSEL R41, R3, R144, !P2 ;  /* 0x0000009003297208 */ /* 0x000fe20005000000 */
[----:B------:R-:W-:Y:S01]  /*2b10*/  @P0 FMUL R144, R144, 0.25 ;  /* 0x3e80000090900820 */ /* 0x000fe20000400000 */
[C---:B------:R-:W-:Y:S01]  /*2b20*/  FMUL R27, R8.reuse, R92 ;  /* 0x0000005c081b7220 */ /* 0x040fe20000400000 */
[C---:B------:R-:W-:Y:S01]  /*2b30*/  FMUL R31, R8.reuse, R89 ;  /* 0x00000059081f7220 */ /* 0x040fe20000400000 */
[----:B------:R-:W-:Y:S01]  /*2b40*/  FMUL R30, R8, R88 ;  /* 0x00000058081e7220 */ /* 0x000fe20000400000 */
[----:B------:R-:W-:Y:S01]  /*2b50*/  LOP3.LUT R12, R12, 0x70, RZ, 0xc0, !PT ;  /* 0x000000700c0c7812 */ /* 0x000fe200078ec0ff */
[----:B------:R-:W0:Y:S01]  /*2b60*/  MUFU.RCP R8, R145 ;  /* 0x0000009100087308 */ /* 0x000e220000001000 */
[----:B------:R-:W-:Y:S01]  /*2b70*/  @!P3 FMUL R144, R144, 16777216 ;  /* 0x4b8000009090b820 */ /* 0x000fe20000400000 */
[----:B------:R-:W-:Y:S01]  /*2b80*/  @P6 FMUL R83, R83, 0.25 ;  /* 0x3e80000053536820 */ /* 0x000fe20000400000 */
[----:B------:R-:W-:Y:S01]  /*2b90*/  @P6 FMUL R82, R82, 0.25 ;  /* 0x3e80000052526820 */ /* 0x000fe20000400000 */
[----:B------:R-:W-:-:S02]  /*2ba0*/  VIADD R12, R12, UR6 ;  /* 0x000000060c0c7c36 */ /* 0x000fc40008000000 */
[----:B------:R-:W-:Y:S01]  /*2bb0*/  @P6 FMUL R87, R87, 0.25 ;  /* 0x3e80000057576820 */ /* 0x000fe20000400000 */
[----:B------:R-:W-:Y:S01]  /*2bc0*/  @P6 FMUL R86, R86, 0.25 ;  /* 0x3e80000056566820 */ /* 0x000fe20000400000 */
[----:B------:R-:W-:Y:S01]  /*2bd0*/  F2FP.F16.F32.PACK_AB R25, R25, R28 ;  /* 0x0000001c1919723e */ /* 0x000fe200000000ff */
[----:B------:R-:W1:Y:S01]  /*2be0*/  MUFU.RCP R17, R144 ;  /* 0x0000009000117308 */ /* 0x000e620000001000 */
[----:B------:R-:W-:Y:S01]  /*2bf0*/  LEA.HI R42, R9, R12, RZ, 0x1f ;  /* 0x0000000c092a7211 */ /* 0x000fe200078ff8ff */
[----:B------:R-:W-:Y:S01]  /*2c00*/  VIADD R12, R46, 0xc0cafb0d ;  /* 0xc0cafb0d2e0c7836 */ /* 0x000fe20000000000 */
[----:B------:R-:W2:Y:S01]  /*2c10*/  LDC R28, c[0x0][0x3e8] ;  /* 0x0000fa00ff1c7b82 */ /* 0x000ea20000000800 */
[----:B------:R-:W-:Y:S01]  /*2c20*/  @!P5 FMUL R83, R83, 16777216 ;  /* 0x4b8000005353d820 */ /* 0x000fe20000400000 */
[----:B------:R-:W-:Y:S01]  /*2c30*/  @!P5 FMUL R82, R82, 16777216 ;  /* 0x4b8000005252d820 */ /* 0x000fe20000400000 */
[----:B------:R-:W-:Y:S01]  /*2c40*/  @!P5 FMUL R87, R87, 16777216 ;  /* 0x4b8000005757d820 */ /* 0x000fe20000400000 */
[----:B------:R-:W-:Y:S01]  /*2c50*/  @!P5 FMUL R86, R86, 16777216 ;  /* 0x4b8000005656d820 */ /* 0x000fe20000400000 */
[----:B------:R-:W-:Y:S01]  /*2c60*/  I2FP.F32.S32 R9, R5 ;  /* 0x0000000500097245 */ /* 0x000fe20000201400 */
[----:B------:R-:W-:Y:S01]  /*2c70*/  @P0 FMUL R80, R80, 0.25 ;  /* 0x3e80000050500820 */ /* 0x000fe20000400000 */
[----:B------:R-:W-:Y:S01]  /*2c80*/  @P0 FMUL R84, R84, 0.25 ;  /* 0x3e80000054540820 */ /* 0x000fe20000400000 */
[----:B------:R-:W-:Y:S01]  /*2c90*/  LOP3.LUT R13, R12, 0xff800000, RZ, 0xc0, !PT ;  /* 0xff8000000c0d7812 */ /* 0x000fe200078ec0ff */
[C---:B0-----:R-:W-:Y:S01]  /*2ca0*/  FMUL R15, R8.reuse, R83 ;  /* 0x00000053080f7220 */ /* 0x041fe20000400000 */
[C---:B------:R-:W-:Y:S01]  /*2cb0*/  FMUL R16, R8.reuse, R82 ;  /* 0x0000005208107220 */ /* 0x040fe20000400000 */
[C---:B------:R-:W-:Y:S01]  /*2cc0*/  FMUL R20, R8.reuse, R87 ;  /* 0x0000005708147220 */ /* 0x040fe20000400000 */
[----:B------:R-:W-:Y:S01]  /*2cd0*/  FMUL R21, R8, R86 ;  /* 0x0000005608157220 */ /* 0x000fe20000400000 */
[----:B------:R-:W-:Y:S01]  /*2ce0*/  @P0 FMUL R81, R81, 0.25 ;  /* 0x3e80000051510820 */ /* 0x000fe20000400000 */
[----:B------:R-:W-:Y:S01]  /*2cf0*/  @P0 FMUL R85, R85, 0.25 ;  /* 0x3e80000055550820 */ /* 0x000fe20000400000 */
[----:B------:R-:W-:Y:S01]  /*2d00*/  IADD3 R8, PT, PT, R41, -0x3f3504f3, RZ ;  /* 0xc0cafb0d29087810 */ /* 0x000fe20007ffe0ff */
[----:B------:R-:W-:Y:S01]  /*2d10*/  @!P3 FMUL R80, R80, 16777216 ;  /* 0x4b8000005050b820 */ /* 0x000fe20000400000 */
[----:B------:R-:W-:Y:S01]  /*2d20*/  @!P3 FMUL R84, R84, 16777216 ;  /* 0x4b8000005454b820 */ /* 0x000fe20000400000 */
[----:B------:R-:W-:Y:S01]  /*2d30*/  FFMA.FTZ R4, R9, 1.1920928955078125e-07, R4 ;  /* 0x3400000009047823 */ /* 0x000fe20000010004 */
[----:B------:R-:W-:Y:S01]  /*2d40*/  FSEL R9, RZ, -23, P4 ;  /* 0xc1b80000ff097808 */ /* 0x000fe20002000000 */
[----:B------:R-:W-:Y:S01]  /*2d50*/  @!P3 FMUL R81, R81, 16777216 ;  /* 0x4b8000005151b820 */ /* 0x000fe20000400000 */
[----:B------:R-:W-:Y:S01]  /*2d60*/  I2FP.F32.S32 R14, R13 ;  /* 0x0000000d000e7245 */ /* 0x000fe20000201400 */
[----:B------:R-:W-:Y:S01]  /*2d70*/  @!P3 FMUL R85, R85, 16777216 ;  /* 0x4b8000005555b820 */ /* 0x000fe20000400000 */
[----:B------:R-:W-:Y:S01]  /*2d80*/  IMAD.IADD R33, R6, 0x1, R33 ;  /* 0x0000000106217824 */ /* 0x000fe200078e0221 */
[----:B------:R-:W-:Y:S01]  /*2d90*/  LOP3.LUT R8, R8, 0xff800000, RZ, 0xc0, !PT ;  /* 0xff80000008087812 */ /* 0x000fe200078ec0ff */
[C---:B-1----:R-:W-:Y:S01]  /*2da0*/  FMUL R19, R17.reuse, R80 ;  /* 0x0000005011137220 */ /* 0x042fe20000400000 */
[C---:B------:R-:W-:Y:S01]  /*2db0*/  FMUL R22, R17.reuse, R84 ;  /* 0x0000005411167220 */ /* 0x040fe20000400000 */
[C---:B------:R-:W-:Y:S01]  /*2dc0*/  FMUL R18, R17.reuse, R81 ;  /* 0x0000005111127220 */ /* 0x040fe20000400000 */
[----:B------:R-:W-:Y:S01]  /*2dd0*/  FMUL R23, R17, R85 ;  /* 0x0000005511177220 */ /* 0x000fe20000400000 */
[----:B------:R-:W-:Y:S01]  /*2de0*/  FFMA.FTZ R14, R14, 1.1920928955078125e-07, R9 ;  /* 0x340000000e0e7823 */ /* 0x000fe20000010009 */
[----:B------:R-:W-:Y:S01]  /*2df0*/  F2FP.F16.F32.PACK_AB R27, R27, R30 ;  /* 0x0000001e1b1b723e */ /* 0x000fe200000000ff */
[----:B------:R-:W-:Y:S01]  /*2e00*/  IMAD.IADD R5, R32, 0x1, -R5 ;  /* 0x0000000120057824 */ /* 0x000fe200078e0a05 */
[----:B------:R-:W-:Y:S01]  /*2e10*/  F2FP.F16.F32.PACK_AB R26, R26, R31 ;  /* 0x0000001f1a1a723e */ /* 0x000fe200000000ff */
[----:B------:R-:W-:Y:S01]  /*2e20*/  IMAD.IADD R2, R35, 0x1, -R2 ;  /* 0x0000000123027824 */ /* 0x000fe200078e0a02 */
[----:B------:R-:W-:Y:S01]  /*2e30*/  I2FP.F32.S32 R12, R8 ;  /* 0x00000008000c7245 */ /* 0x000fe20000201400 */
[----:B------:R-:W-:Y:S01]  /*2e40*/  FADD R5, R5, -1 ;  /* 0xbf80000005057421 */ /* 0x000fe20000000000 */
[----:B------:R-:W-:Y:S01]  /*2e50*/  F2FP.F16.F32.PACK_AB R24, R24, R29 ;  /* 0x0000001d1818723e */ /* 0x000fe200000000ff */
[----:B------:R-:W-:Y:S01]  /*2e60*/  STS [R33+UR6], R27 ;  /* 0x0000001b21007988 */ /* 0x000fe20008000806 */
[----:B------:R-:W-:Y:S01]  /*2e70*/  LOP3.LUT R9, R33, 0x20, RZ, 0x3c, !PT ;  /* 0x0000002021097812 */ /* 0x000fe200078e3cff */
[----:B------:R-:W-:Y:S01]  /*2e80*/  FADD R2, R2, -1 ;  /* 0xbf80000002027421 */ /* 0x000fe20000000000 */
[----:B------:R-:W-:Y:S01]  /*2e90*/  F2FP.F16.F32.PACK_AB R19, R19, R22 ;  /* 0x000000161313723e */ /* 0x000fe200000000ff */
[----:B------:R-:W-:Y:S01]  /*2ea0*/  STS [R33+UR6+0x80], R26 ;  /* 0x0000801a21007988 */ /* 0x000fe20008000806 */
[----:B------:R-:W-:Y:S01]  /*2eb0*/  IADD3 R8, PT, PT, R41, -R8, RZ ;  /* 0x8000000829087210 */ /* 0x000fe20007ffe0ff */
[----:B------:R-:W-:Y:S01]  /*2ec0*/  IMAD.IADD R13, R46, 0x1, -R13 ;  /* 0x000000012e0d7824 */ /* 0x000fe200078e0a0d */
[----:B------:R-:W-:Y:S01]  /*2ed0*/  MOV R22, 0x3dc6b27f ;  /* 0x3dc6b27f00167802 */ /* 0x000fe20000000f00 */
[----:B------:R-:W-:Y:S01]  /*2ee0*/  STS [R9+UR6+0x800], R25 ;  /* 0x0008001909007988 */ /* 0x000fe20008000806 */
[----:B------:R-:W-:Y:S01]  /*2ef0*/  F2FP.F16.F32.PACK_AB R20, R15, R20 ;  /* 0x000000140f14723e */ /* 0x000fe200000000ff */
[----:B------:R-:W-:Y:S01]  /*2f00*/  FADD R13, R13, -1 ;  /* 0xbf8000000d0d7421 */ /* 0x000fe20000000000 */
[----:B------:R-:W-:Y:S01]  /*2f10*/  F2FP.F16.F32.PACK_AB R18, R18, R23 ;  /* 0x000000171212723e */ /* 0x000fe200000000ff */
[----:B------:R0:W-:Y:S01]  /*2f20*/  STS [R9+UR6+0x880], R24 ;  /* 0x0008801809007988 */ /* 0x0001e20008000806 */
[----:B------:R-:W-:Y:S01]  /*2f30*/  LOP3.LUT R15, R33, 0x40, RZ, 0x3c, !PT ;  /* 0x00000040210f7812 */ /* 0x000fe200078e3cff */
[----:B------:R-:W1:Y:S01]  /*2f40*/  LDCU.64 UR4, c[0x0][0x3e0] ;  /* 0x00007c00ff0477ac */ /* 0x000e620008000a00 */
[----:B------:R-:W-:-:S02]  /*2f50*/  FSEL R3, RZ, -23, P2 ;  /* 0xc1b80000ff037808 */ /* 0x000fc40001000000 */
[----:B------:R-:W-:Y:S01]  /*2f60*/  F2FP.F16.F32.PACK_AB R16, R16, R21 ;  /* 0x000000151010723e */ /* 0x000fe200000000ff */
[----:B------:R-:W-:Y:S01]  /*2f70*/  STS [R15+UR6+0x1000], R19 ;  /* 0x001000130f007988 */ /* 0x000fe20008000806 */
[----:B------:R-:W-:Y:S01]  /*2f80*/  LOP3.LUT R17, R33, 0x60, RZ, 0x3c, !PT ;  /* 0x0000006021117812 */ /* 0x000fe200078e3cff */
[----:B------:R-:W-:Y:S01]  /*2f90*/  FFMA.FTZ R12, R12, 1.1920928955078125e-07, R3 ;  /* 0x340000000c0c7823 */ /* 0x000fe20000010003 */
[-C--:B------:R-:W-:Y:S01]  /*2fa0*/  FFMA.FTZ R3, R2, R22.reuse, -0.16845393180847167969 ;  /* 0xbe2c7f3002037423 */ /* 0x080fe20000010016 */
[----:B0-----:R-:W-:Y:S01]  /*2fb0*/  FADD R9, R8, -1 ;  /* 0xbf80000008097421 */ /* 0x001fe20000000000 */
[----:B------:R-:W-:Y:S01]  /*2fc0*/  FFMA.FTZ R8, R5, R22, -0.16845393180847167969 ;  /* 0xbe2c7f3005087423 */ /* 0x000fe20000010016 */
[----:B------:R2:W-:Y:S01]  /*2fd0*/  STS [R15+UR6+0x1080], R18 ;  /* 0x001080120f007988 */ /* 0x0005e20008000806 */
[C---:B------:R-:W-:Y:S01]  /*2fe0*/  FFMA.FTZ R3, R2.reuse, R3, 0.1716887056827545166 ;  /* 0x3e2fcf2a02037423 */ /* 0x040fe20000010003 */
[----:B------:R-:W-:Y:S01]  /*2ff0*/  ISETP.GE.U32.AND P0, PT, R35, 0x7f800000, PT ;  /* 0x7f8000002300780c */ /* 0x000fe20003f06070 */
[C---:B------:R-:W-:Y:S01]  /*3000*/  FFMA.FTZ R8, R5.reuse, R8, 0.1716887056827545166 ;  /* 0x3e2fcf2a05087423 */ /* 0x040fe20000010008 */
[----:B------:R0:W-:Y:S01]  /*3010*/  STS [R17+UR6+0x1800], R16 ;  /* 0x0018001011007988 */ /* 0x0001e20008000806 */
[----:B------:R-:W-:Y:S01]  /*3020*/  FFMA.FTZ R3, R2, R3, -0.17900948226451873779 ;  /* 0xbe374e4302037423 */ /* 0x000fe20000010003 */
[----:B------:R-:W-:Y:S01]  /*3030*/  ISETP.GE.U32.AND P6, PT, R32, 0x7f800000, PT ;  /* 0x7f8000002000780c */ /* 0x000fe20003fc6070 */
[----:B------:R-:W-:Y:S01]  /*3040*/  FFMA.FTZ R8, R5, R8, -0.17900948226451873779 ;  /* 0xbe374e4305087423 */ /* 0x000fe20000010008 */
[----:B------:R3:W-:Y:S01]  /*3050*/  STS [R17+UR6+0x1880], R20 ;  /* 0x0018801411007988 */ /* 0x0007e20008000806 */
[----:B------:R-:W-:Y:S01]  /*3060*/  FFMA.FTZ R3, R2, R3, 0.20512372255325317383 ;  /* 0x3e520bf402037423 */ /* 0x000fe20000010003 */
[----:B--2---:R-:W-:-:S02]  /*3070*/  IMAD R15, R10, R28, RZ ;  /* 0x0000001c0a0f7224 */ /* 0x004fc400078e02ff */
[----:B------:R-:W-:Y:S01]  /*3080*/  FFMA.FTZ R10, R9, R22, -0.16845393180847167969 ;  /* 0xbe2c7f30090a7423 */ /* 0x000fe20000010016 */
[----:B------:R-:W-:Y:S01]  /*3090*/  FFMA.FTZ R8, R5, R8, 0.20512372255325317383 ;  /* 0x3e520bf405087423 */ /* 0x000fe20000010008 */
[C---:B------:R-:W-:Y:S01]  /*30a0*/  FFMA.FTZ R3, R2.reuse, R3, -0.24046532809734344482 ;  /* 0xbe763c8b02037423 */ /* 0x040fe20000010003 */
[----:B0-----:R-:W-:Y:S01]  /*30b0*/  FFMA.FTZ R16, R13, R22, -0.16845393180847167969 ;  /* 0xbe2c7f300d107423 */ /* 0x001fe20000010016 */
[----:B------:R-:W-:Y:S01]  /*30c0*/  FFMA.FTZ R10, R9, R10, 0.1716887056827545166 ;  /* 0x3e2fcf2a090a7423 */ /* 0x000fe2000001000a */
[----:B------:R-:W-:Y:S01]  /*30d0*/  FFMA.FTZ R8, R5, R8, -0.24046532809734344482 ;  /* 0xbe763c8b05087423 */ /* 0x000fe20000010008 */
[----:B------:R-:W-:Y:S01]  /*30e0*/  FFMA.FTZ R3, R2, R3, 0.28857114911079406738 ;  /* 0x3e93bf9902037423 */ /* 0x000fe20000010003 */
[C---:B---3--:R-:W-:Y:S02]  /*30f0*/  IMAD R17, R28.reuse, 0x8, R15 ;  /* 0x000000081c117824 */ /* 0x048fe400078e020f */
[----:B------:R-:W-:Y:S01]  /*3100*/  FFMA.FTZ R10, R9, R10, -0.17900948226451873779 ;  /* 0xbe374e43090a7423 */ /* 0x000fe2000001000a */
[----:B------:R-:W-:Y:S01]  /*3110*/  FFMA.FTZ R8, R5, R8, 0.28857114911079406738 ;  /* 0x3e93bf9905087423 */ /* 0x000fe20000010008 */
[----:B------:R-:W-:Y:S01]  /*3120*/  BAR.SYNC.DEFER_BLOCKING 0x0 ;  /* 0x0000000000007b1d */ /* 0x000fe20000010000 */
[----:B------:R-:W-:Y:S01]  /*3130*/  FFMA.FTZ R16, R13, R16, 0.1716887056827545166 ;  /* 0x3e2fcf2a0d107423 */ /* 0x000fe20000010010 */
[----:B------:R-:W-:Y:S01]  /*3140*/  FFMA.FTZ R10, R9, R10, 0.20512372255325317383 ;  /* 0x3e520bf4090a7423 */ /* 0x000fe2000001000a */
[----:B------:R-:W-:Y:S01]  /*3150*/  FFMA.FTZ R8, R5, R8, -0.36067417263984680176 ;  /* 0xbeb8aa4905087423 */ /* 0x000fe20000010008 */
[----:B------:R-:W-:Y:S01]  /*3160*/  LEA R18, R28, R17, 0x3 ;  /* 0x000000111c127211 */ /* 0x000fe200078e18ff */
[C---:B------:R-:W-:Y:S01]  /*3170*/  FFMA.FTZ R3, R2.reuse, R3, -0.36067417263984680176 ;  /* 0xbeb8aa4902037423 */ /* 0x040fe20000010003 */
[----:B------:R-:W-:Y:S01]  /*3180*/  FFMA.FTZ R10, R9, R10, -0.24046532809734344482 ;  /* 0xbe763c8b090a7423 */ /* 0x000fe2000001000a */
[----:B------:R-:W-:Y:S01]  /*3190*/  FFMA.FTZ R8, R5, R8, 0.48089820146560668945 ;  /* 0x3ef6384a05087423 */ /* 0x000fe20000010008 */
[----:B------:R-:W-:Y:S01]  /*31a0*/  FFMA.FTZ R16, R13, R16, -0.17900948226451873779 ;  /* 0xbe374e430d107423 */ /* 0x000fe20000010010 */
[----:B------:R-:W-:Y:S01]  /*31b0*/  FFMA.FTZ R3, R2, R3, 0.48089820146560668945 ;  /* 0x3ef6384a02037423 */ /* 0x000fe20000010003 */
[----:B------:R-:W-:Y:S01]  /*31c0*/  FFMA.FTZ R10, R9, R10, 0.28857114911079406738 ;  /* 0x3e93bf99090a7423 */ /* 0x000fe2000001000a */
[----:B------:R-:W-:Y:S01]  /*31d0*/  FFMA.FTZ R8, R5, R8, -0.72134751081466674805 ;  /* 0xbf38aa3b05087423 */ /* 0x000fe20000010008 */
[----:B------:R-:W-:-:S02]  /*31e0*/  IMAD R19, R28, 0x8, R18 ;  /* 0x000000081c137824 */ /* 0x000fc400078e0212 */
[----:B------:R-:W-:Y:S01]  /*31f0*/  FFMA.FTZ R16, R13, R16, 0.20512372255325317383 ;  /* 0x3e520bf40d107423 */ /* 0x000fe20000010010 */
[----:B------:R-:W-:Y:S01]  /*3200*/  FFMA.FTZ R10, R9, R10, -0.36067417263984680176 ;  /* 0xbeb8aa49090a7423 */ /* 0x000fe2000001000a */
[----:B------:R-:W-:Y:S01]  /*3210*/  FMUL R8, R5, R8 ;  /* 0x0000000805087220 */ /* 0x000fe20000400000 */
[----:B------:R-:W-:Y:S01]  /*3220*/  FFMA.FTZ R3, R2, R3, -0.72134751081466674805 ;  /* 0xbf38aa3b02037423 */ /* 0x000fe20000010003 */
[----:B------:R-:W-:Y:S02]  /*3230*/  IMAD R20, R28, 0x8, R19 ;  /* 0x000000081c147824 */ /* 0x000fe400078e0213 */
[----:B------:R-:W-:Y:S01]  /*3240*/  FFMA.FTZ R10, R9, R10, 0.48089820146560668945 ;  /* 0x3ef6384a090a7423 */ /* 0x000fe2000001000a */
[----:B------:R-:W-:Y:S01]  /*3250*/  FMUL R8, R5, R8 ;  /* 0x0000000805087220 */ /* 0x000fe20000400000 */
[----:B------:R-:W-:Y:S01]  /*3260*/  FFMA.FTZ R16, R13, R16, -0.24046532809734344482 ;  /* 0xbe763c8b0d107423 */ /* 0x000fe20000010010 */
[----:B------:R-:W-:Y:S01]  /*3270*/  FMUL R3, R2, R3 ;  /* 0x0000000302037220 */ /* 0x000fe20000400000 */
[----:B------:R-:W-:Y:S01]  /*3280*/  FFMA.FTZ R10, R9, R10, -0.72134751081466674805 ;  /* 0xbf38aa3b090a7423 */ /* 0x000fe2000001000a */
[----:B------:R-:W-:Y:S01]  /*3290*/  FFMA.FTZ R5, R5, 1.4426950216293334961, R8 ;  /* 0x3fb8aa3b05057823 */ /* 0x000fe20000010008 */
[----:B------:R-:W-:Y:S01]  /*32a0*/  LEA R21, R28, R20, 0x3 ;  /* 0x000000141c157211 */ /* 0x000fe200078e18ff */
[----:B------:R-:W-:Y:S01]  /*32b0*/  FFMA.FTZ R16, R13, R16, 0.28857114911079406738 ;  /* 0x3e93bf990d107423 */ /* 0x000fe20000010010 */
[----:B------:R-:W-:Y:S01]  /*32c0*/  FMUL R10, R9, R10 ;  /* 0x0000000a090a7220 */ /* 0x000fe20000400000 */
[----:B------:R-:W-:Y:S01]  /*32d0*/  FMUL R3, R2, R3 ;  /* 0x0000000302037220 */ /* 0x000fe20000400000 */
[----:B------:R-:W-:Y:S01]  /*32e0*/  ISETP.GE.U32.AND P4, PT, R41, 0x7f800000, PT ;  /* 0x7f8000002900780c */ /* 0x000fe20003f86070 */
[----:B------:R-:W-:-:S02]  /*32f0*/  IMAD R23, R28, 0x8, R21 ;  /* 0x000000081c177824 */ /* 0x000fc400078e0215 */
[----:B------:R-:W-:Y:S01]  /*3300*/  FMUL R10, R9, R10 ;  /* 0x0000000a090a7220 */ /* 0x000fe20000400000 */
[----:B------:R-:W-:Y:S01]  /*3310*/  FFMA.FTZ R16, R13, R16, -0.36067417263984680176 ;  /* 0xbeb8aa490d107423 */ /* 0x000fe20000010010 */
[----:B------:R-:W-:Y:S01]  /*3320*/  FFMA.FTZ R3, R2, 1.4426950216293334961, R3 ;  /* 0x3fb8aa3b02037823 */ /* 0x000fe20000010003 */
[----:B------:R-:W0:Y:S01]  /*3330*/  LDS R43, [R7+UR6] ;  /* 0x00000006072b7984 */ /* 0x000e220008000800 */
[----:B------:R-:W-:Y:S01]  /*3340*/  FFMA.FTZ R9, R9, 1.4426950216293334961, R10 ;  /* 0x3fb8aa3b09097823 */ /* 0x000fe2000001000a */
[----:B------:R-:W-:Y:S01]  /*3350*/  FADD R10, R4, R5 ;  /* 0x00000005040a7221 */ /* 0x000fe20000000000 */
[----:B------:R-:W-:Y:S01]  /*3360*/  @P0 MOV R2, 0x7f800000 ;  /* 0x7f80000000020802 */ /* 0x000fe20000000f00 */
[----:B------:R-:W2:Y:S01]  /*3370*/  LDC.64 R4, c[0x0][0x398] ;  /* 0x0000e600ff047b82 */ /* 0x000ea20000000a00 */
[----:B------:R-:W3:Y:S01]  /*3380*/  LDS R45, [R7+UR6+0x100] ;  /* 0x00010006072d7984 */ /* 0x000ee20008000800 */
[----:B------:R-:W-:Y:S02]  /*3390*/  IMAD R25, R28, 0x8, R23 ;  /* 0x000000081c197824 */ /* 0x000fe400078e0217 */
[----:B------:R-:W-:Y:S01]  /*33a0*/  FFMA.FTZ R16, R13, R16, 0.48089820146560668945 ;  /* 0x3ef6384a0d107423 */ /* 0x000fe20000010010 */
[----:B------:R-:W-:Y:S01]  /*33b0*/  FADD R0, R0, R3 ;  /* 0x0000000300007221 */ /* 0x000fe20000000000 */
[----:B------:R-:W4:Y:S01]  /*33c0*/  LDS R47, [R7+UR6+0x200] ;  /* 0x00020006072f7984 */ /* 0x000f220008000800 */
[----:B------:R-:W-:Y:S01]  /*33d0*/  @P0 FFMA.FTZ R0, R35, R2, +INF ;  /* 0x7f80000023000423 */ /* 0x000fe20000010002 */
[----:B-1----:R-:W-:Y:S01]  /*33e0*/  UIMAD UR4, UR7, UR4, URZ ;  /* 0x00000004070472a4 */ /* 0x002fe2000f8e02ff */
[----:B------:R-:W-:Y:S01]  /*33f0*/  FFMA.FTZ R16, R13, R16, -0.72134751081466674805 ;  /* 0xbf38aa3b0d107423 */ /* 0x000fe20000010010 */
[----:B------:R-:W1:Y:S01]  /*3400*/  LDS R49, [R7+UR6+0x300] ;  /* 0x0003000607317984 */ /* 0x000e620008000800 */
[----:B------:R-:W-:Y:S01]  /*3410*/  LEA R27, R28, R25, 0x3 ;  /* 0x000000191c1b7211 */ /* 0x000fe200078e18ff */
[----:B------:R-:W-:Y:S01]  /*3420*/  @P6 IMAD.MOV.U32 R3, RZ, RZ, 0x7f800000 ;  /* 0x7f800000ff036424 */ /* 0x000fe200078e00ff */
[----:B------:R-:W-:Y:S01]  /*3430*/  ISETP.GE.U32.AND P5, PT, R46, 0x7f800000, PT ;  /* 0x7f8000002e00780c */ /* 0x000fe20003fa6070 */
[----:B------:R-:W5:Y:S01]  /*3440*/  LDS R51, [R7+UR6+0x400] ;  /* 0x0004000607337984 */ /* 0x000f620008000800 */
[----:B------:R-:W-:Y:S01]  /*3450*/  IMAD R2, R11, UR5, RZ ;  /* 0x000000050b027c24 */ /* 0x000fe2000f8e02ff */
[----:B------:R-:W-:Y:S01]  /*3460*/  USHF.L.U32 UR8, UR4, 0x1, URZ ;  /* 0x0000000104087899 */ /* 0x000fe200080006ff */
[----:B------:R-:W-:Y:S01]  /*3470*/  FMUL R16, R13, R16 ;  /* 0x000000100d107220 */ /* 0x000fe20000400000 */
[----:B------:R-:W0:Y:S01]  /*3480*/  LDS R53, [R7+UR6+0x500] ;  /* 0x0005000607357984 */ /* 0x000e220008000800 */
[----:B------:R-:W-:Y:S01]  /*3490*/  @P6 FFMA.FTZ R10, R32, R3, +INF ;  /* 0x7f800000200a6423 */ /* 0x000fe20000010003 */
[----:B------:R-:W-:Y:S01]  /*34a0*/  @P4 IMAD.MOV.U32 R8, RZ, RZ, 0x7f800000 ;  /* 0x7f800000ff084424 */ /* 0x000fe200078e00ff */
[----:B------:R-:W-:Y:S01]  /*34b0*/  SHF.L.U32 R3, R2, 0x1, RZ ;  /* 0x0000000102037819 */ /* 0x000fe200000006ff */
[----:B------:R-:W0:Y:S01]  /*34c0*/  LDS R55, [R7+UR6+0x600] ;  /* 0x0006000607377984 */ /* 0x000e220008000800 */
[----:B------:R-:W-:-:S02]  /*34d0*/  IMAD R29, R28, 0x8, R27 ;  /* 0x000000081c1d7824 */ /* 0x000fc400078e021b */
[----:B------:R-:W-:Y:S01]  /*34e0*/  FADD R38, R12, R9 ;  /* 0x000000090c267221 */ /* 0x000fe20000000000 */
[----:B------:R-:W-:Y:S01]  /*34f0*/  UIMAD.WIDE UR4, UR4, 0x2, URZ ;  /* 0x00000002040478a5 */ /* 0x000fe2000f8e02ff */
[----:B------:R-:W0:Y:S01]  /*3500*/  LDS R57, [R7+UR6+0x700] ;  /* 0x0007000607397984 */ /* 0x000e220008000800 */
[----:B------:R-:W-:Y:S01]  /*3510*/  FMUL R16, R13, R16 ;  /* 0x000000100d107220 */ /* 0x000fe20000400000 */
[----:B------:R-:W-:Y:S01]  /*3520*/  @P4 FFMA.FTZ R38, R41, R8, +INF ;  /* 0x7f80000029264423 */ /* 0x000fe20000010008 */
[----:B------:R-:W-:Y:S01]  /*3530*/  IMAD.HI R2, R2, 0x2, RZ ;  /* 0x0000000202027827 */ /* 0x000fe200078e02ff */
[----:B--2---:R-:W-:-:S03]  /*3540*/  IADD3 R36, P4, P6, R3, UR8, R4 ;  /* 0x0000000803247c10 */ /* 0x004fc6000fe9e004 */
[----:B------:R-:W-:Y:S01]  /*3550*/  FFMA.FTZ R13, R13, 1.4426950216293334961, R16 ;  /* 0x3fb8aa3b0d0d7823 */ /* 0x000fe20000010010 */
[----:B------:R-:W-:Y:S01]  /*3560*/  FSETP.NEU.AND P3, PT, R35, RZ, PT ;  /* 0x000000ff2300720b */ /* 0x000fe20003f6d000 */
[----:B------:R-:W-:Y:S01]  /*3570*/  IMAD R31, R28, 0x8, R29 ;  /* 0x000000081c1f7824 */ /* 0x000fe200078e021d */
[----:B------:R-:W-:Y:S01]  /*3580*/  IADD3.X R44, PT, PT, R2, UR5, R5, P4, P6 ;  /* 0x00000005022c7c10 */ /* 0x000fe2000a7ec405 */
[----:B------:R-:W-:Y:S01]  /*3590*/  @P5 IMAD.MOV.U32 R9, RZ, RZ, 0x7f800000 ;  /* 0x7f800000ff095424 */ /* 0x000fe200078e00ff */
[-C--:B------:R-:W-:Y:S01]  /*35a0*/  LEA R2, P4, R15, R36.reuse, 0x1 ;  /* 0x000000240f027211 */ /* 0x080fe200078808ff */
[----:B------:R-:W-:Y:S02]  /*35b0*/  IMAD R33, R28, 0x8, R31 ;  /* 0x000000081c217824 */ /* 0x000fe400078e021f */
[----:B------:R-:W-:Y:S01]  /*35c0*/  FADD R39, R14, R13 ;  /* 0x0000000d0e277221 */ /* 0x000fe20000000000 */
[----:B------:R-:W-:Y:S01]  /*35d0*/  @P5 FFMA.FTZ R39, R46, R9, +INF ;  /* 0x7f8000002e275423 */ /* 0x000fe20000010009 */
[----:B------:R-:W-:Y:S01]  /*35e0*/  LEA R4, P6, R17, R36, 0x1 ;  /* 0x0000002411047211 */ /* 0x000fe200078c08ff */
[----:B------:R-:W2:Y:S01]  /*35f0*/  LDCU UR4, c[0x0][0x3ec] ;  /* 0x00007d80ff0477ac */ /* 0x000ea20008000800 */
[----:B------:R-:W-:-:S02]  /*3600*/  LEA R35, R28, R33, 0x3 ;  /* 0x000000211c237211 */ /* 0x000fc400078e18ff */
[----:B------:R-:W-:Y:S02]  /*3610*/  LEA R8, P5, R18, R36, 0x1 ;  /* 0x0000002412087211 */ /* 0x000fe400078a08ff */
[----:B------:R-:W-:Y:S01]  /*3620*/  LEA.HI.X.SX32 R3, R15, R44, 0x1, P4 ;  /* 0x0000002c0f037211 */ /* 0x000fe200020f0eff */
[C---:B------:R-:W-:Y:S01]  /*3630*/  IMAD R37, R28.reuse, 0x8, R35 ;  /* 0x000000081c257824 */ /* 0x040fe200078e0223 */
[----:B------:R-:W-:Y:S02]  /*3640*/  LEA R12, P4, R19, R36, 0x1 ;  /* 0x00000024130c7211 */ /* 0x000fe400078808ff */
[----:B------:R-:W-:Y:S01]  /*3650*/  LEA.HI.X.SX32 R5, R17, R44, 0x1, P6 ;  /* 0x0000002c11057211 */ /* 0x000fe200030f0eff */
[----:B------:R-:W-:Y:S01]  /*3660*/  IMAD R40, R28, 0x8, R37 ;  /* 0x000000081c287824 */ /* 0x000fe200078e0225 */
[----:B------:R-:W-:Y:S01]  /*3670*/  LEA R14, P6, R20, R36, 0x1 ;  /* 0x00000024140e7211 */ /* 0x000fe200078c08ff */
[----:B0-----:R-:W-:Y:S01]  /*3680*/  STG.E.U16 desc[UR10][R2.64], R43 ;  /* 0x0000002b02007986 */ /* 0x001fe2000c10150a */
[----:B------:R-:W-:-:S02]  /*3690*/  LEA.HI.X.SX32 R9, R18, R44, 0x1, P5 ;  /* 0x0000002c12097211 */ /* 0x000fc400028f0eff */
[----:B------:R-:W-:Y:S01]  /*36a0*/  LEA R16, P5, R21, R36, 0x1 ;  /* 0x0000002415107211 */ /* 0x000fe200078a08ff */
[----:B---3--:R0:W-:Y:S01]  /*36b0*/  STG.E.U16 desc[UR10][R4.64], R45 ;  /* 0x0000002d04007986 */ /* 0x0081e2000c10150a */
[----:B------:R-:W-:Y:S01]  /*36c0*/  LEA.HI.X.SX32 R13, R19, R44, 0x1, P4 ;  /* 0x0000002c130d7211 */ /* 0x000fe200020f0eff */
[----:B--2---:R-:W-:Y:S01]  /*36d0*/  UIMAD UR4, UR7, UR4, URZ ;  /* 0x00000004070472a4 */ /* 0x004fe2000f8e02ff */
[----:B------:R-:W-:Y:S01]  /*36e0*/  LEA R18, P4, R23, R36, 0x1 ;  /* 0x0000002417127211 */ /* 0x000fe200078808ff */
[----:B----4-:R-:W-:Y:S01]  /*36f0*/  STG.E.U16 desc[UR10][R8.64], R47 ;  /* 0x0000002f08007986 */ /* 0x010fe2000c10150a */
[----:B------:R-:W-:Y:S01]  /*3700*/  LEA.HI.X.SX32 R15, R20, R44, 0x1, P6 ;  /* 0x0000002c140f7211 */ /* 0x000fe200030f0eff */
[----:B------:R-:W-:Y:S01]  /*3710*/  USHF.L.U32 UR7, UR4, 0x2, URZ ;  /* 0x0000000204077899 */ /* 0x000fe200080006ff */
[----:B------:R-:W-:Y:S01]  /*3720*/  LEA R20, P6, R25, R36, 0x1 ;  /* 0x0000002419147211 */ /* 0x000fe200078c08ff */
[----:B-1----:R1:W-:Y:S01]  /*3730*/  STG.E.U16 desc[UR10][R12.64], R49 ;  /* 0x000000310c007986 */ /* 0x0023e2000c10150a */
[----:B------:R-:W-:Y:S01]  /*3740*/  LEA.HI.X.SX32 R17, R21, R44, 0x1, P5 ;  /* 0x0000002c15117211 */ /* 0x000fe200028f0eff */
[----:B------:R-:W-:Y:S01]  /*3750*/  UIMAD.WIDE UR4, UR4, 0x4, URZ ;  /* 0x00000004040478a5 */ /* 0x000fe2000f8e02ff */
[----:B------:R-:W-:Y:S01]  /*3760*/  LEA R22, P5, R27, R36, 0x1 ;  /* 0x000000241b167211 */ /* 0x000fe200078a08ff */
[----:B-----5:R2:W-:Y:S01]  /*3770*/  STG.E.U16 desc[UR10][R14.64], R51 ;  /* 0x000000330e007986 */ /* 0x0205e2000c10150a */
[----:B------:R-:W-:Y:S01]  /*3780*/  LEA.HI.X.SX32 R19, R23, R44, 0x1, P4 ;  /* 0x0000002c17137211 */ /* 0x000fe200020f0eff */
[----:B0-----:R-:W0:Y:S01]  /*3790*/  LDC.64 R4, c[0x0][0x3a0] ;  /* 0x0000e800ff047b82 */ /* 0x001e220000000a00 */
[----:B------:R-:W-:Y:S01]  /*37a0*/  LEA R24, P4, R29, R36, 0x1 ;  /* 0x000000241d187211 */ /* 0x000fe200078808ff */
[----:B------:R3:W-:Y:S01]  /*37b0*/  STG.E.U16 desc[UR10][R16.64], R53 ;  /* 0x0000003510007986 */ /* 0x0007e2000c10150a */
[----:B------:R-:W-:-:S02]  /*37c0*/  FSETP.NEU.AND P0, PT, R41, RZ, PT ;  /* 0x000000ff2900720b */ /* 0x000fc40003f0d000 */
[----:B------:R-:W-:Y:S01]  /*37d0*/  LEA.HI.X.SX32 R21, R25, R44, 0x1, P6 ;  /* 0x0000002c19157211 */ /* 0x000fe200030f0eff */
[----:B------:R4:W-:Y:S01]  /*37e0*/  STG.E.U16 desc[UR10][R18.64], R55 ;  /* 0x0000003712007986 */ /* 0x0009e2000c10150a */
[----:B------:R-:W-:Y:S02]  /*37f0*/  LEA R41, R28, R40, 0x3 ;  /* 0x000000281c297211 */ /* 0x000fe400078e18ff */
[----:B------:R-:W-:Y:S01]  /*3800*/  LEA R26, P6, R31, R36, 0x1 ;  /* 0x000000241f1a7211 */ /* 0x000fe200078c08ff */
[----:B------:R-:W-:Y:S01]  /*3810*/  STG.E.U16 desc[UR10][R20.64], R57 ;  /* 0x0000003914007986 */ /* 0x000fe2000c10150a */
[----:B------:R-:W-:Y:S02]  /*3820*/  LEA.HI.X.SX32 R23, R27, R44, 0x1, P5 ;  /* 0x0000002c1b177211 */ /* 0x000fe400028f0eff */
[----:B------:R-:W-:Y:S02]  /*3830*/  LEA R28, P5, R33, R36, 0x1 ;  /* 0x00000024211c7211 */ /* 0x000fe400078a08ff */
[----:B------:R-:W-:-:S02]  /*3840*/  LEA.HI.X.SX32 R25, R29, R44, 0x1, P4 ;  /* 0x0000002c1d197211 */ /* 0x000fc400020f0eff */
[----:B------:R-:W-:Y:S02]  /*3850*/  LEA R30, P4, R35, R36, 0x1 ;  /* 0x00000024231e7211 */ /* 0x000fe400078808ff */
[----:B------:R-:W-:Y:S02]  /*3860*/  FSETP.NEU.AND P2, PT, R32, RZ, PT ;  /* 0x000000ff2000720b */ /* 0x000fe40003f4d000 */
[----:B------:R-:W-:Y:S02]  /*3870*/  LEA.HI.X.SX32 R27, R31, R44, 0x1, P6 ;  /* 0x0000002c1f1b7211 */ /* 0x000fe400030f0eff */
[----:B------:R-:W-:Y:S02]  /*3880*/  PRMT R3, R43, 0x7632, R3 ;  /* 0x000076322b037816 */ /* 0x000fe40000000003 */
[----:B------:R-:W-:Y:S02]  /*3890*/  LEA R32, P6, R37, R36, 0x1 ;  /* 0x0000002425207211 */ /* 0x000fe400078c08ff */
[----:B------:R-:W-:Y:S01]  /*38a0*/  LEA.HI.X.SX32 R29, R33, R44, 0x1, P5 ;  /* 0x0000002c211d7211 */ /* 0x000fe200028f0eff */
[----:B------:R5:W-:Y:S01]  /*38b0*/  STG.E.U16 desc[UR10][R22.64], R3 ;  /* 0x0000000316007986 */ /* 0x000be2000c10150a */
[----:B------:R-:W-:-:S02]  /*38c0*/  PRMT R7, R45, 0x7632, R7 ;  /* 0x000076322d077816 */ /* 0x000fc40000000007 */
[----:B------:R-:W-:Y:S02]  /*38d0*/  LEA R34, P5, R40, R36, 0x1 ;  /* 0x0000002428227211 */ /* 0x000fe400078a08ff */
[----:B------:R-:W-:Y:S01]  /*38e0*/  LEA.HI.X.SX32 R31, R35, R44, 0x1, P4 ;  /* 0x0000002c231f7211 */ /* 0x000fe200020f0eff */
[----:B------:R-:W-:Y:S01]  /*38f0*/  STG.E.U16 desc[UR10][R24.64], R7 ;  /* 0x0000000718007986 */ /* 0x000fe2000c10150a */
[----:B-1----:R-:W-:Y:S02]  /*3900*/  PRMT R13, R47, 0x7632, R13 ;  /* 0x000076322f0d7816 */ /* 0x002fe4000000000d */
[----:B------:R-:W-:Y:S02]  /*3910*/  LEA R36, P4, R41, R36, 0x1 ;  /* 0x0000002429247211 */ /* 0x000fe400078808ff */
[----:B------:R-:W-:Y:S01]  /*3920*/  PRMT R2, R49, 0x7632, R2 ;  /* 0x0000763231027816 */ /* 0x000fe20000000002 */
[----:B------:R1:W-:Y:S01]  /*3930*/  STG.E.U16 desc[UR10][R26.64], R13 ;  /* 0x0000000d1a007986 */ /* 0x0003e2000c10150a */
[----:B--2---:R-:W-:-:S02]  /*3940*/  PRMT R15, R51, 0x7632, R15 ;  /* 0x00007632330f7816 */ /* 0x004fc4000000000f */
[-C--:B------:R-:W-:Y:S01]  /*3950*/  LEA.HI.X.SX32 R33, R37, R44.reuse, 0x1, P6 ;  /* 0x0000002c25217211 */ /* 0x080fe200030f0eff */
[----:B------:R-:W-:Y:S01]  /*3960*/  STG.E.U16 desc[UR10][R28.64], R2 ;  /* 0x000000021c007986 */ /* 0x000fe2000c10150a */
[----:B---3--:R-:W-:Y:S02]  /*3970*/  PRMT R16, R53, 0x7632, R16 ;  /* 0x0000763235107816 */ /* 0x008fe40000000010 */
[-C--:B------:R-:W-:Y:S01]  /*3980*/  LEA.HI.X.SX32 R35, R40, R44.reuse, 0x1, P5 ;  /* 0x0000002c28237211 */ /* 0x080fe200028f0eff */
[----:B------:R2:W-:Y:S01]  /*3990*/  STG.E.U16 desc[UR10][R30.64], R15 ;  /* 0x0000000f1e007986 */ /* 0x0005e2000c10150a */
[----:B------:R-:W-:Y:S02]  /*39a0*/  PRMT R17, R55, 0x7632, R17 ;  /* 0x0000763237117816 */ /* 0x000fe40000000011 */
[----:B------:R-:W-:Y:S01]  /*39b0*/  LEA.HI.X.SX32 R37, R41, R44, 0x1, P4 ;  /* 0x0000002c29257211 */ /* 0x000fe200020f0eff */
[----:B------:R3:W-:Y:S01]  /*39c0*/  STG.E.U16 desc[UR10][R32.64], R16 ;  /* 0x0000001020007986 */ /* 0x0007e2000c10150a */
[----:B----4-:R-:W-:-:S02]  /*39d0*/  PRMT R18, R57, 0x7632, R18 ;  /* 0x0000763239127816 */ /* 0x010fc40000000012 */
[----:B------:R-:W-:Y:S01]  /*39e0*/  FSETP.NEU.AND P6, PT, R46, RZ, PT ;  /* 0x000000ff2e00720b */ /* 0x000fe20003fcd000 */
[----:B------:R3:W-:Y:S01]  /*39f0*/  STG.E.U16 desc[UR10][R34.64], R17 ;  /* 0x0000001122007986 */ /* 0x0007e2000c10150a */
[----:B------:R-:W-:Y:S02]  /*3a00*/  FSEL R0, R0, -INF , P3 ;  /* 0xff80000000007808 */ /* 0x000fe40001800000 */
[----:B-----5:R-:W-:Y:S01]  /*3a10*/  FSEL R3, R10, -INF , P2 ;  /* 0xff8000000a037808 */ /* 0x020fe20001000000 */
[----:B------:R3:W-:Y:S01]  /*3a20*/  STG.E.U16 desc[UR10][R36.64], R18 ;  /* 0x0000001224007986 */ /* 0x0007e2000c10150a */
[----:B------:R-:W-:Y:S01]  /*3a30*/  FSEL R38, R38, -INF , P0 ;  /* 0xff80000026267808 */ /* 0x000fe20000000000 */
[----:B------:R-:W-:Y:S01]  /*3a40*/  FFMA R12, R0, 0.69314718246459960938, R113 ;  /* 0x3f317218000c7823 */ /* 0x000fe20000000071 */
[----:B------:R-:W-:Y:S01]  /*3a50*/  FSEL R39, R39, -INF , P6 ;  /* 0xff80000027277808 */ /* 0x000fe20003000000 */
[----:B-1----:R-:W-:Y:S01]  /*3a60*/  FFMA R13, R3, 0.69314718246459960938, R112 ;  /* 0x3f317218030d7823 */ /* 0x002fe20000000070 */
[----:B------:R-:W-:Y:S01]  /*3a70*/  LEA R6, R6, UR6, 0x2 ;  /* 0x0000000606067c11 */ /* 0x000fe2000f8e10ff */
[----:B------:R-:W-:Y:S01]  /*3a80*/  FFMA R14, R38, 0.69314718246459960938, R115 ;  /* 0x3f317218260e7823 */ /* 0x000fe20000000073 */
[----:B------:R-:W-:-:S02]  /*3a90*/  IMAD.SHL.U32 R3, R11, 0x4, RZ ;  /* 0x000000040b037824 */ /* 0x000fc400078e00ff */
[----:B--2---:R-:W-:Y:S01]  /*3aa0*/  FFMA R15, R39, 0.69314718246459960938, R114 ;  /* 0x3f317218270f7823 */ /* 0x004fe20000000072 */
[----:B------:R-:W-:Y:S01]  /*3ab0*/  BAR.SYNC.DEFER_BLOCKING 0x0 ;  /* 0x0000000000007b1d */ /* 0x000fe20000010000 */
[----:B------:R-:W-:Y:S01]  /*3ac0*/  IMAD.HI R0, R11, 0x4, RZ ;  /* 0x000000040b007827 */ /* 0x000fe200078e02ff */
[----:B0-----:R-:W-:-:S04]  /*3ad0*/  IADD3 R2, P0, P2, R3, UR7, R4 ;  /* 0x0000000703027c10 */ /* 0x001fc8000fa1e004 */
[----:B------:R-:W-:Y:S01]  /*3ae0*/  IADD3.X R3, PT, PT, R0, UR5, R5, P0, P2 ;  /* 0x0000000500037c10 */ /* 0x000fe200087e4405 */
[----:B------:R3:W-:Y:S01]  /*3af0*/  STS.128 [R6], R12 ;  /* 0x0000000c06007388 */ /* 0x0007e20000000c00 */
[----:B------:R-:W-:Y:S06]  /*3b00*/  BAR.SYNC.DEFER_BLOCKING 0x0 ;  /* 0x0000000000007b1d */ /* 0x000fec0000010000 */
[----:B------:R-:W-:Y:S05]  /*3b10*/  @P1 EXIT ;  /* 0x000000000000194d */ /* 0x000fea0003800000 */
[----:B------:R-:W0:Y:S04]  /*3b20*/  LDS R5, [R42] ;  /* 0x000000002a057984 */ /* 0x000e280000000800 */
[----:B0-----:R-:W-:Y:S01]  /*3b30*/  STG.E desc[UR10][R2.64], R5 ;  /* 0x0000000502007986 */ /* 0x001fe2000c10190a */
[----:B------:R-:W-:Y:S05]  /*3b40*/  EXIT ;  /* 0x000000000000794d */ /* 0x000fea0003800000 */
.L_x_2:
[----:B------:R-:W-:-:S00]  /*3b50*/  BRA `(.L_x_2) ;  /* 0xfffffffc00fc7947 */ /* 0x000fc0000383ffff */
[----:B------:R-:W-:-:S00]  /*3b60*/  NOP ;  /* 0x0000000000007918 */ /* 0x000fc00000000000 */
        /* <DEDUP_REMOVED lines=9> */
.L_x_3:


//--------------------- .nv.global.init           --------------------------
	.section	.nv.global.init,"aw",@progbits
.nv.global.init:
	.type		_$_str,@object
	.size		_$_str,(.L_0 - _$_str)
_$_str:
        /*0000*/ 	.byte	0x5f, 0x5f, 0x43, 0x55, 0x44, 0x41, 0x5f, 0x46, 0x54, 0x5a, 0x00
.L_0:


//--------------------- .nv.shared.attn_fwd       --------------------------
	.section	.nv.shared.attn_fwd,"aw",@nobits
	.sectionflags	@""
	.align	16
	.zero		1024


//--------------------- .nv.shared.reserved.0     --------------------------
	.section	.nv.shared.reserved.0,"aw",@nobits
	.weak		__nv_reservedSMEM_offset_0_alias
	.size		__nv_reservedSMEM_offset_0_alias, 0, 64
	.other		__nv_reservedSMEM_offset_0_alias,@"STO_CUDA_RESERVED_SHARED STV_DEFAULT"
__nv_reservedSMEM_offset_0_alias:
	.zero		0
	.zero		64


//--------------------- .nv.constant0.attn_fwd    --------------------------
	.section	.nv.constant0.attn_fwd,"a",@progbits
	.sectionflags	@""
	.align	4
.nv.constant0.attn_fwd:
	.zero		1032


//--------------------- SYMBOLS --------------------------

	.type		.nv.reservedSmem.offset0,@object
	.size		.nv.reservedSmem.offset0,0x4
	.type		.nv.reservedSmem.cap,@object
	.size		.nv.reservedSmem.cap,0x4
